def gluon_wgmma(
    a_ptr,
    b_ptr,
    c_ptr,
    M,
    N,
    K,
    stride_am,
    stride_bk,
    stride_cm,
    BLOCK_M: gl.constexpr,
    BLOCK_N: gl.constexpr,
    BLOCK_K: gl.constexpr,
    DTYPE: gl.constexpr,
    A_LAYOUT: gl.constexpr,
    B_LAYOUT: gl.constexpr,
    C_LAYOUT: gl.constexpr,
    B_SHAPE: gl.constexpr,
    TRANS_B: gl.constexpr,
    NUM_BUFFERS: gl.constexpr,
    NUM_WARPS: gl.constexpr,
):
    a_desc = tma.make_tensor_descriptor(
        a_ptr, [M, K], [stride_am, 1], [BLOCK_M, BLOCK_K], A_LAYOUT
    )
    b_desc = tma.make_tensor_descriptor(
        b_ptr,
        [N, K] if TRANS_B else [K, N],
        [stride_bk, 1],
        B_SHAPE,
        B_LAYOUT,
    )
    c_desc = tma.make_tensor_descriptor(
        c_ptr, [M, N], [stride_cm, 1], [BLOCK_M, BLOCK_N], C_LAYOUT
    )

    a_bufs = gl.allocate_shared_memory(
        DTYPE, [NUM_BUFFERS, BLOCK_M, BLOCK_K], A_LAYOUT
    )
    b_bufs = gl.allocate_shared_memory(DTYPE, [NUM_BUFFERS] + B_SHAPE, B_LAYOUT)

    pid_m = gl.program_id(0)
    pid_n = gl.program_id(1)
    off_m = pid_m * BLOCK_M
    off_n = pid_n * BLOCK_N

    mma_layout: gl.constexpr = pick_wgmma_layout(DTYPE, BLOCK_M, BLOCK_N, NUM_WARPS)
    acc = warpgroup_mma_init(
        gl.zeros((BLOCK_M, BLOCK_N), dtype=gl.float32, layout=mma_layout)
    )

    bars = gl.allocate_shared_memory(
        gl.int64, [NUM_BUFFERS, 1], mbarrier.MBarrierLayout()
    )
    for i in gl.static_range(NUM_BUFFERS):
        mbarrier.init(bars.index(i), count=1)
    idx = 0
    phase = 0

    for k in range(0, K, BLOCK_K):
        a = a_bufs.index(idx)
        b = b_bufs.index(idx)
        bar = bars.index(idx)
        mbarrier.expect(bar, a_desc.block_type.nbytes + b_desc.block_type.nbytes)
        tma.async_copy_global_to_shared(a_desc, [off_m, k], bar, a)
        tma.async_copy_global_to_shared(
            b_desc, [off_n, k] if TRANS_B else [k, off_n], bar, b
        )
        mbarrier.wait(bar, phase=phase)

        if TRANS_B:
            b = b.permute((1, 0))
        acc = warpgroup_mma_wait(num_outstanding=0, deps=(acc,))
        acc = warpgroup_mma(a, b, acc, is_async=True)

        idx += 1
        if idx == NUM_BUFFERS:
            idx = 0
            phase ^= 1

    acc = warpgroup_mma_wait(num_outstanding=0, deps=(acc,))
    for i in gl.static_range(NUM_BUFFERS):
        mbarrier.invalidate(bars.index(i))

    c_smem = gl.allocate_shared_memory(DTYPE, [BLOCK_M, BLOCK_N], C_LAYOUT)
    c_smem.store(acc.to(DTYPE))
    fence_async_shared()
    tma.async_copy_shared_to_global(c_desc, [off_m, off_n], c_smem)
    tma.store_wait(pendings=0)

# config = {"BLOCK_K": 64, "BLOCK_M": 64, "BLOCK_N": 64, "arch": "sm_90", "dtype": "bf16", "num_buffers": 1, "num_warps": 8, "trans_b": 0}
# arch = sm_90


// ===== COMPILED SASS (sm_90a) =====

	.target	sm_90a

	.elftype	@"ET_EXEC"


//--------------------- .note.nv.tkinfo           --------------------------
	.section	.note.nv.tkinfo,"",@"SHT_NOTE"
	.sectionflags	@"SHF_NOTE_NV_TKINFO"
	.tkinfo
        /*0018*/ 	.word	0x00000002
        /*0030*/ 	.string	""
        /*0030*/ 	.string	"ptxas"
        /*0030*/ 	.string	"Cuda compilation tools, release 13.0, V13.0.88"
        /*0030*/ 	.string	"Build cuda_13.0.r13.0/compiler.36424714_0"
        /*0030*/ 	.string	"-v  -suppress-debug-info  -lineinfo  -arch sm_90a "



//--------------------- .note.nv.cuinfo           --------------------------
	.section	.note.nv.cuinfo,"",@"SHT_NOTE"
	.sectionflags	@"SHF_NOTE_NV_CUINFO"
        /*0018*/ 	.short	0x0002
        /*001a*/ 	.short	0x005a
        /*001c*/ 	.short	0x0082
	.zero		2


//--------------------- .nv.info                  --------------------------
	.section	.nv.info,"",@"SHT_CUDA_INFO"
	.align	4


	//----- nvinfo : EIATTR_REGCOUNT
	.align		4
        /*0000*/ 	.byte	0x04, 0x2f
        /*0002*/ 	.short	(.L_1 - .L_0)
	.align		4
.L_0:
        /*0004*/ 	.word	index@(gluon_wgmma)
        /*0008*/ 	.word	0x0000002a


	//----- nvinfo : EIATTR_FRAME_SIZE
	.align		4
.L_1:
        /*000c*/ 	.byte	0x04, 0x11
        /*000e*/ 	.short	(.L_3 - .L_2)
	.align		4
.L_2:
        /*0010*/ 	.word	index@(gluon_wgmma)
        /*0014*/ 	.word	0x00000000


	//----- nvinfo : EIATTR_MIN_STACK_SIZE
	.align		4
.L_3:
        /*0018*/ 	.byte	0x04, 0x12
        /*001a*/ 	.short	(.L_5 - .L_4)
	.align		4
.L_4:
        /*001c*/ 	.word	index@(gluon_wgmma)
        /*0020*/ 	.word	0x00000000
.L_5:


//--------------------- .nv.compat                --------------------------
	.section	.nv.compat,"",@"SHT_CUDA_COMPAT_INFO"
	.align	4
        /*0000*/ 	.byte	0x02, 0x09, 0x01, 0x00, 0x02, 0x02, 0x04, 0x00, 0x02, 0x05, 0x05, 0x00, 0x03, 0x07, 0x01, 0x01
        /*0010*/ 	.byte	0x02, 0x03, 0x03, 0x00, 0x02, 0x06, 0x01, 0x00, 0x04, 0x0b, 0x08, 0x00, 0x00, 0x00, 0x00, 0x00
        /*0020*/ 	.byte	0x00, 0x00, 0x00, 0x00


//--------------------- .nv.info.gluon_wgmma      --------------------------
	.section	.nv.info.gluon_wgmma,"",@"SHT_CUDA_INFO"
	.sectionflags	@""
	.align	4


	//----- nvinfo : EIATTR_CUDA_API_VERSION
	.align		4
        /*0000*/ 	.byte	0x04, 0x37
        /*0002*/ 	.short	(.L_7 - .L_6)
.L_6:
        /*0004*/ 	.word	0x00000082


	//----- nvinfo : EIATTR_KPARAM_INFO
	.align		4
.L_7:
        /*0008*/ 	.byte	0x04, 0x17
        /*000a*/ 	.short	(.L_9 - .L_8)
.L_8:
        /*000c*/ 	.word	0x00000000
        /*0010*/ 	.short	0x000a
        /*0012*/ 	.short	0x0048
        /*0014*/ 	.byte	0x00, 0xf4, 0x21, 0x00


	//----- nvinfo : EIATTR_KPARAM_INFO
	.align		4
.L_9:
        /*0018*/ 	.byte	0x04, 0x17
        /*001a*/ 	.short	(.L_11 - .L_10)
.L_10:
        /*001c*/ 	.word	0x00000000
        /*0020*/ 	.short	0x0009
        /*0022*/ 	.short	0x0040
        /*0024*/ 	.byte	0x00, 0xf4, 0x21, 0x00


	//----- nvinfo : EIATTR_KPARAM_INFO
	.align		4
.L_11:
        /*0028*/ 	.byte	0x04, 0x17
        /*002a*/ 	.short	(.L_13 - .L_12)
.L_12:
        /*002c*/ 	.word	0x00000000
        /*0030*/ 	.short	0x0008
        /*0032*/ 	.short	0x0038
        /*0034*/ 	.byte	0x00, 0xf0, 0x21, 0x00


	//----- nvinfo : EIATTR_KPARAM_INFO
	.align		4
.L_13:
        /*0038*/ 	.byte	0x04, 0x17
        /*003a*/ 	.short	(.L_15 - .L_14)
.L_14:
        /*003c*/ 	.word	0x00000000
        /*0040*/ 	.short	0x0007
        /*0042*/ 	.short	0x0030
        /*0044*/ 	.byte	0x00, 0xf0, 0x21, 0x00


	//----- nvinfo : EIATTR_KPARAM_INFO
	.align		4
.L_15:
        /*0048*/ 	.byte	0x04, 0x17
        /*004a*/ 	.short	(.L_17 - .L_16)
.L_16:
        /*004c*/ 	.word	0x00000000
        /*0050*/ 	.short	0x0006
        /*0052*/ 	.short	0x0028
        /*0054*/ 	.byte	0x00, 0xf0, 0x21, 0x00


	//----- nvinfo : EIATTR_KPARAM_INFO
	.align		4
.L_17:
        /*0058*/ 	.byte	0x04, 0x17
        /*005a*/ 	.short	(.L_19 - .L_18)
.L_18:
        /*005c*/ 	.word	0x00000000
        /*0060*/ 	.short	0x0005
        /*0062*/ 	.short	0x0020
        /*0064*/ 	.byte	0x00, 0xf0, 0x11, 0x00


	//----- nvinfo : EIATTR_KPARAM_INFO
	.align		4
.L_19:
        /*0068*/ 	.byte	0x04, 0x17
        /*006a*/ 	.short	(.L_21 - .L_20)
.L_20:
        /*006c*/ 	.word	0x00000000
        /*0070*/ 	.short	0x0004
        /*0072*/ 	.short	0x001c
        /*0074*/ 	.byte	0x00, 0xf0, 0x11, 0x00


	//----- nvinfo : EIATTR_KPARAM_INFO
	.align		4
.L_21:
        /*0078*/ 	.byte	0x04, 0x17
        /*007a*/ 	.short	(.L_23 - .L_22)
.L_22:
        /*007c*/ 	.word	0x00000000
        /*0080*/ 	.short	0x0003
        /*0082*/ 	.short	0x0018
        /*0084*/ 	.byte	0x00, 0xf0, 0x11, 0x00


	//----- nvinfo : EIATTR_KPARAM_INFO
	.align		4
.L_23:
        /*0088*/ 	.byte	0x04, 0x17
        /*008a*/ 	.short	(.L_25 - .L_24)
.L_24:
        /*008c*/ 	.word	0x00000000
        /*0090*/ 	.short	0x0002
        /*0092*/ 	.short	0x0010
        /*0094*/ 	.byte	0x00, 0xf4, 0x21, 0x00


	//----- nvinfo : EIATTR_KPARAM_INFO
	.align		4
.L_25:
        /*0098*/ 	.byte	0x04, 0x17
        /*009a*/ 	.short	(.L_27 - .L_26)
.L_26:
        /*009c*/ 	.word	0x00000000
        /*00a0*/ 	.short	0x0001
        /*00a2*/ 	.short	0x0008
        /*00a4*/ 	.byte	0x00, 0xf4, 0x21, 0x00


	//----- nvinfo : EIATTR_KPARAM_INFO
	.align		4
.L_27:
        /*00a8*/ 	.byte	0x04, 0x17
        /*00aa*/ 	.short	(.L_29 - .L_28)
.L_28:
        /*00ac*/ 	.word	0x00000000
        /*00b0*/ 	.short	0x0000
        /*00b2*/ 	.short	0x0000
        /*00b4*/ 	.byte	0x00, 0xf4, 0x21, 0x00


	//----- nvinfo : EIATTR_SPARSE_MMA_MASK
	.align		4
.L_29:
        /*00b8*/ 	.byte	0x03, 0x50
        /*00ba*/ 	.short	0x0000


	//----- nvinfo : EIATTR_MAXREG_COUNT
	.align		4
        /*00bc*/ 	.byte	0x03, 0x1b
        /*00be*/ 	.short	0x00ff


	//----- nvinfo : EIATTR_NUM_BARRIERS
	.align		4
        /*00c0*/ 	.byte	0x02, 0x4c
        /*00c2*/ 	.byte	0x01
	.zero		1


	//----- nvinfo : EIATTR_MERCURY_ISA_VERSION
	.align		4
        /*00c4*/ 	.byte	0x03, 0x5f
        /*00c6*/ 	.short	0x0101


	//----- nvinfo : EIATTR_INT_WARP_WIDE_INSTR_OFFSETS
	.align		4
        /*00c8*/ 	.byte	0x04, 0x31
        /*00ca*/ 	.short	(.L_31 - .L_30)


	//   ....[0]....
.L_30:
        /*00cc*/ 	.word	0x000012f0


	//   ....[1]....
        /*00d0*/ 	.word	0x00001380


	//   ....[2]....
        /*00d4*/ 	.word	0x00001590


	//   ....[3]....
        /*00d8*/ 	.word	0x000015a0


	//   ....[4]....
        /*00dc*/ 	.word	0x000015b0


	//   ....[5]....
        /*00e0*/ 	.word	0x00001650


	//   ....[6]....
        /*00e4*/ 	.word	0x00001b30


	//   ....[7]....
        /*00e8*/ 	.word	0x00001b40


	//----- nvinfo : EIATTR_COOP_GROUP_MASK_REGIDS
	.align		4
.L_31:
        /*00ec*/ 	.byte	0x04, 0x29
        /*00ee*/ 	.short	(.L_33 - .L_32)


	//   ....[0]....
.L_32:
        /*00f0*/ 	.word	0xffffffff


	//   ....[1]....
        /*00f4*/ 	.word	0xffffffff


	//   ....[2]....
        /*00f8*/ 	.word	0xffffffff


	//----- nvinfo : EIATTR_COOP_GROUP_INSTR_OFFSETS
	.align		4
.L_33:
        /*00fc*/ 	.byte	0x04, 0x28
        /*00fe*/ 	.short	(.L_35 - .L_34)


	//   ....[0]....
.L_34:
        /*0100*/ 	.word	0x00000150


	//   ....[1]....
        /*0104*/ 	.word	0x00000720


	//   ....[2]....
        /*0108*/ 	.word	0x00000cd0


	//----- nvinfo : EIATTR_MBARRIER_INSTR_OFFSETS
	.align		4
.L_35:
        /*010c*/ 	.byte	0x04, 0x39
        /*010e*/ 	.short	(.L_37 - .L_36)


	//   ....[0]....
.L_36:
        /*0110*/ 	.word	0x000013c0
        /*0114*/ 	.word	0x000000ff
        /*0118*/ 	.word	0x00004000
        /*011c*/ 	.short	0x0100
        /*011e*/ 	.byte	0x08
	.zero		1


	//   ....[1]....
        /*0120*/ 	.word	0x000016f0
        /*0124*/ 	.word	0x000000ff
        /*0128*/ 	.word	0x00004000
        /*012c*/ 	.short	0x010a
        /*012e*/ 	.byte	0x08
	.zero		1


	//   ....[2]....
        /*0130*/ 	.word	0x00001ab0
        /*0134*/ 	.word	0x000000ff
        /*0138*/ 	.word	0x00004000
        /*013c*/ 	.short	0x0108
        /*013e*/ 	.byte	0x08
	.zero		1


	//   ....[3]....
        /*0140*/ 	.word	0x00001bd0
        /*0144*/ 	.word	0x000000ff
        /*0148*/ 	.word	0x00004000
        /*014c*/ 	.short	0x010a
        /*014e*/ 	.byte	0x08
	.zero		1


	//----- nvinfo : EIATTR_NUM_MBARRIERS
	.align		4
.L_37:
        /*0150*/ 	.byte	0x03, 0x38
        /*0152*/ 	.short	0x0001


	//----- nvinfo : EIATTR_EXIT_INSTR_OFFSETS
	.align		4
        /*0154*/ 	.byte	0x04, 0x1c
        /*0156*/ 	.short	(.L_39 - .L_38)


	//   ....[0]....
.L_38:
        /*0158*/ 	.word	0x00001bc0


	//----- nvinfo : EIATTR_REQNTID
	.align		4
.L_39:
        /*015c*/ 	.byte	0x04, 0x10
        /*015e*/ 	.short	(.L_41 - .L_40)
.L_40:
        /*0160*/ 	.word	0x00000100
        /*0164*/ 	.word	0x00000001
        /*0168*/ 	.word	0x00000001


	//----- nvinfo : EIATTR_CRS_STACK_SIZE
	.align		4
.L_41:
        /*016c*/ 	.byte	0x04, 0x1e
        /*016e*/ 	.short	(.L_43 - .L_42)
.L_42:
        /*0170*/ 	.word	0x00000000


	//----- nvinfo : EIATTR_CBANK_PARAM_SIZE
	.align		4
.L_43:
        /*0174*/ 	.byte	0x03, 0x19
        /*0176*/ 	.short	0x0050


	//----- nvinfo : EIATTR_PARAM_CBANK
	.align		4
        /*0178*/ 	.byte	0x04, 0x0a
        /*017a*/ 	.short	(.L_45 - .L_44)
	.align		4
.L_44:
        /*017c*/ 	.word	index@(.nv.constant0.gluon_wgmma)
        /*0180*/ 	.short	0x0210
        /*0182*/ 	.short	0x0050


	//----- nvinfo : EIATTR_SW_WAR
	.align		4
.L_45:
        /*0184*/ 	.byte	0x04, 0x36
        /*0186*/ 	.short	(.L_47 - .L_46)
.L_46:
        /*0188*/ 	.word	0x00000008
.L_47:


//--------------------- .nv.callgraph             --------------------------
	.section	.nv.callgraph,"",@"SHT_CUDA_CALLGRAPH"
	.align	4
	.sectionentsize	8
	.align		4
        /*0000*/ 	.word	0x00000000
	.align		4
        /*0004*/ 	.word	0xffffffff
	.align		4
        /*0008*/ 	.word	0x00000000
	.align		4
        /*000c*/ 	.word	0xfffffffe
	.align		4
        /*0010*/ 	.word	0x00000000
	.align		4
        /*0014*/ 	.word	0xfffffffd
	.align		4
        /*0018*/ 	.word	0x00000000
	.align		4
        /*001c*/ 	.word	0xfffffffc


//--------------------- .text.gluon_wgmma         --------------------------
	.section	.text.gluon_wgmma,"ax",@progbits
	.align	128
        .global         gluon_wgmma
        .type           gluon_wgmma,@function
        .size           gluon_wgmma,(.L_x_52 - gluon_wgmma)
        .other          gluon_wgmma,@"STO_CUDA_ENTRY STV_DEFAULT"
gluon_wgmma:
.text.gluon_wgmma:
[----:B------:R-:W-:Y:S01]  /*0000*/  LDC R1, c[0x0][0x28] ;  /* 0x00000a00ff017b82 */ /* 0x000fe20000000800 */
[----:B------:R-:W1:Y:S07]  /*0010*/  S2R R0, SR_TID.X ;  /* 0x0000000000007919 */ /* 0x000e6e0000002100 */
[----:B------:R-:W2:Y:S01]  /*0020*/  S2UR UR4, SR_CgaCtaId ;  /* 0x00000000000479c3 */ /* 0x000ea20000008800 */
[----:B------:R-:W-:Y:S01]  /*0030*/  UMOV UR8, 0x400 ;  /* 0x0000040000087882 */ /* 0x000fe20000000000 */
[----:B------:R-:W-:Y:S01]  /*0040*/  ULDC UR6, c[0x0][0xc] ;  /* 0x0000030000067ab9 */ /* 0x000fe20000000800 */
[----:B------:R-:W-:Y:S01]  /*0050*/  ULDC.64 UR20, c[0x0][0x250] ;  /* 0x0000940000147ab9 */ /* 0x000fe20000000a00 */
[----:B------:R-:W-:Y:S04]  /*0060*/  BSSY B0, `(.L_x_0) ;  /* 0x000001e000007945 */ /* 0x000fe80003800000 */
[----:B------:R-:W3:Y:S08]  /*0070*/  LDC R2, c[0x0][0x228] ;  /* 0x00008a00ff027b82 */ /* 0x000ef00000000800 */
[----:B------:R-:W4:Y:S08]  /*0080*/  LDC R8, c[0x0][0x230] ;  /* 0x00008c00ff087b82 */ /* 0x000f300000000800 */
[----:B------:R-:W-:Y:S01]  /*0090*/  S2UR UR22, SR_CTAID.Y ;  /* 0x00000000001679c3 */ /* 0x000fe20000002600 */
[----:B--2---:R-:W-:-:S03]  /*00a0*/  ULEA UR8, UR4, UR8, 0x18 ;  /* 0x0000000804087291 */ /* 0x004fc6000f8ec03f */
[----:B------:R-:W-:Y:S01]  /*00b0*/  ULDC UR4, c[0x0][0x10] ;  /* 0x0000040000047ab9 */ /* 0x000fe20000000800 */
[----:B-1----:R-:W-:-:S03]  /*00c0*/  LOP3.LUT R6, R0, 0xff, RZ, 0xc0, !PT ;  /* 0x000000ff00067812 */ /* 0x002fc600078ec0ff */
[----:B------:R-:W1:Y:S01]  /*00d0*/  S2UR UR5, SR_CTAID.Z ;  /* 0x00000000000579c3 */ /* 0x000e620000002700 */
[----:B---3--:R-:W-:Y:S01]  /*00e0*/  VIADD R2, R2, 0xffffffff ;  /* 0xffffffff02027836 */ /* 0x008fe20000000000 */
[C---:B------:R-:W-:Y:S02]  /*00f0*/  ISETP.GE.U32.AND P0, PT, R6.reuse, 0x20, PT ;  /* 0x000000200600780c */ /* 0x040fe40003f06070 */
[C---:B------:R-:W-:Y:S02]  /*0100*/  ISETP.NE.U32.AND P2, PT, R6.reuse, RZ, PT ;  /* 0x000000ff0600720c */ /* 0x040fe40003f45070 */
[----:B------:R-:W-:Y:S02]  /*0110*/  LEA R10, R6, UR8, 0x2 ;  /* 0x00000008060a7c11 */ /* 0x000fe4000f8e10ff */
[----:B------:R-:W2:Y:S01]  /*0120*/  S2UR UR23, SR_CTAID.X ;  /* 0x00000000001779c3 */ /* 0x000ea20000002500 */
[----:B----4-:R-:W-:-:S06]  /*0130*/  VIADD R13, R8, 0xffffffff ;  /* 0xffffffff080d7836 */ /* 0x010fcc0000000000 */
[----:B------:R3:W-:Y:S01]  /*0140*/  @!P0 STS [R10], RZ ;  /* 0x000000ff0a008388 */ /* 0x0007e20000000800 */
[----:B------:R-:W-:-:S03]  /*0150*/  NOP ;  /* 0x0000000000007918 */ /* 0x000fc60000000000 */
[----:B------:R3:W-:Y:S01]  /*0160*/  @!P2 STS [UR8+0x24], R2 ;  /* 0x00002402ff00a988 */ /* 0x0007e20008000808 */
[----:B-1----:R-:W-:-:S03]  /*0170*/  UIMAD UR4, UR5, UR4, UR22 ;  /* 0x00000004050472a4 */ /* 0x002fc6000f8e0216 */
[----:B------:R3:W-:Y:S01]  /*0180*/  @!P2 STS [UR8+0x20], R13 ;  /* 0x0000200dff00a988 */ /* 0x0007e20008000808 */
[----:B--2---:R-:W-:-:S04]  /*0190*/  UIMAD UR4, UR4, UR6, UR23 ;  /* 0x00000006040472a4 */ /* 0x004fc8000f8e0217 */
[----:B------:R-:W-:-:S04]  /*01a0*/  UIMAD UR4, UR4, 0x180, URZ ;  /* 0x00000180040478a4 */ /* 0x000fc8000f8e023f */
[----:B------:R-:W-:-:S04]  /*01b0*/  UIADD3 UR16, UP0, UR4, UR20, URZ ;  /* 0x0000001404107290 */ /* 0x000fc8000ff1e03f */
[----:B------:R-:W-:Y:S01]  /*01c0*/  ULEA.HI.X.SX32 UR17, UR4, UR21, 0x1, UP0 ;  /* 0x0000001504117291 */ /* 0x000fe200080f0e3f */
[----:B---3--:R-:W-:Y:S11]  /*01d0*/  @P2 BRA `(.L_x_1) ;  /* 0x0000000000182947 */ /* 0x008ff60003800000 */
[----:B------:R-:W1:Y:S01]  /*01e0*/  LDS R3, [UR8+0x8] ;  /* 0x00000808ff037984 */ /* 0x000e620008000800 */
[----:B------:R-:W2:Y:S01]  /*01f0*/  LDC.64 R14, c[0x0][0x210] ;  /* 0x00008400ff0e7b82 */ /* 0x000ea20000000a00 */
[----:B------:R-:W-:Y:S02]  /*0200*/  IMAD.MOV.U32 R4, RZ, RZ, 0x70 ;  /* 0x00000070ff047424 */ /* 0x000fe400078e00ff */
[----:B--2---:R2:W-:Y:S03]  /*0210*/  STS.64 [UR8], R14 ;  /* 0x0000000eff007988 */ /* 0x0045e60008000a08 */
[----:B-1----:R-:W-:-:S05]  /*0220*/  LOP3.LUT R3, R3, 0x10, R4, 0xd8, !PT ;  /* 0x0000001003037812 */ /* 0x002fca00078ed804 */
[----:B------:R2:W-:Y:S02]  /*0230*/  STS [UR8+0x8], R3 ;  /* 0x00000803ff007988 */ /* 0x0005e40008000808 */
.L_x_1:
[----:B------:R-:W-:Y:S05]  /*0240*/  BSYNC B0 ;  /* 0x0000000000007941 */ /* 0x000fea0003800000 */
.L_x_0:
[----:B------:R-:W-:Y:S04]  /*0250*/  BSSY B0, `(.L_x_2) ;  /* 0x000000a000007945 */ /* 0x000fe80003800000 */
[----:B------:R-:W-:Y:S05]  /*0260*/  @P2 BRA `(.L_x_3) ;  /* 0x0000000000202947 */ /* 0x000fea0003800000 */
[----:B--2---:R-:W1:Y:S01]  /*0270*/  LDS R3, [UR8+0x34] ;  /* 0x00003408ff037984 */ /* 0x004e620008000800 */
[----:B------:R-:W-:Y:S02]  /*0280*/  IMAD.MOV.U32 R4, RZ, RZ, 0x3f000000 ;  /* 0x3f000000ff047424 */ /* 0x000fe400078e00ff */
[----:B------:R-:W-:Y:S01]  /*0290*/  @!P2 IMAD.MOV.U32 R5, RZ, RZ, 0x3f ;  /* 0x0000003fff05a424 */ /* 0x000fe200078e00ff */
[----:B------:R-:W2:Y:S02]  /*02a0*/  @!P2 LDS R12, [UR8+0x38] ;  /* 0x00003808ff0ca984 */ /* 0x000ea40008000800 */
[----:B-1----:R-:W-:Y:S02]  /*02b0*/  LOP3.LUT R3, R3, 0xff000000, R4, 0xb8, !PT ;  /* 0xff00000003037812 */ /* 0x002fe400078eb804 */
[----:B--2---:R-:W-:-:S03]  /*02c0*/  @!P2 LOP3.LUT R4, R12, 0xff, R5, 0xb8, !PT ;  /* 0x000000ff0c04a812 */ /* 0x004fc600078eb805 */
[----:B------:R1:W-:Y:S04]  /*02d0*/  STS [UR8+0x34], R3 ;  /* 0x00003403ff007988 */ /* 0x0003e80008000808 */
[----:B------:R1:W-:Y:S02]  /*02e0*/  @!P2 STS [UR8+0x38], R4 ;  /* 0x00003804ff00a988 */ /* 0x0003e40008000808 */
.L_x_3:
[----:B------:R-:W-:Y:S05]  /*02f0*/  BSYNC B0 ;  /* 0x0000000000007941 */ /* 0x000fea0003800000 */
.L_x_2:
[----:B------:R-:W-:Y:S04]  /*0300*/  BSSY B0, `(.L_x_4) ;  /* 0x000000e000007945 */ /* 0x000fe80003800000 */
[----:B------:R-:W-:Y:S05]  /*0310*/  @P2 BRA `(.L_x_5) ;  /* 0x0000000000302947 */ /* 0x000fea0003800000 */
[----:B-1----:R-:W1:Y:S01]  /*0320*/  LDS R4, [UR8+0x34] ;  /* 0x00003408ff047984 */ /* 0x002e620008000800 */
[----:B--2---:R-:W2:Y:S03]  /*0330*/  LDC.64 R14, c[0x0][0x238] ;  /* 0x00008e00ff0e7b82 */ /* 0x004ea60000000a00 */
[----:B------:R-:W3:Y:S01]  /*0340*/  LDS R3, [UR8+0x1c] ;  /* 0x00001c08ff037984 */ /* 0x000ee20008000800 */
[C---:B--2---:R-:W-:Y:S01]  /*0350*/  SHF.L.U64.HI R12, R14.reuse, 0x1, R15 ;  /* 0x000000010e0c7819 */ /* 0x044fe2000001020f */
[----:B------:R-:W-:-:S03]  /*0360*/  IMAD.SHL.U32 R5, R14, 0x2, RZ ;  /* 0x000000020e057824 */ /* 0x000fc600078e00ff */
[--C-:B------:R-:W-:Y:S02]  /*0370*/  SHF.R.U32.HI R14, RZ, 0x4, R12.reuse ;  /* 0x00000004ff0e7819 */ /* 0x100fe4000001160c */
[----:B------:R-:W-:-:S05]  /*0380*/  SHF.R.U64 R5, R5, 0x4, R12 ;  /* 0x0000000405057819 */ /* 0x000fca000000120c */
[----:B------:R4:W-:Y:S01]  /*0390*/  STS [UR8+0xc], R5 ;  /* 0x00000c05ff007988 */ /* 0x0009e20008000808 */
[----:B-1----:R-:W-:Y:S02]  /*03a0*/  LOP3.LUT R4, R4, 0x7, RZ, 0xb8, !PT ;  /* 0x0000000704047812 */ /* 0x002fe400078eb8ff */
[----:B---3--:R-:W-:-:S03]  /*03b0*/  LOP3.LUT R3, R3, 0xf, R14, 0xb8, !PT ;  /* 0x0000000f03037812 */ /* 0x008fc600078eb80e */
[----:B------:R4:W-:Y:S04]  /*03c0*/  STS [UR8+0x34], R4 ;  /* 0x00003404ff007988 */ /* 0x0009e80008000808 */
[----:B------:R4:W-:Y:S02]  /*03d0*/  STS [UR8+0x1c], R3 ;  /* 0x00001c03ff007988 */ /* 0x0009e40008000808 */
.L_x_5:
[----:B------:R-:W-:Y:S05]  /*03e0*/  BSYNC B0 ;  /* 0x0000000000007941 */ /* 0x000fea0003800000 */
.L_x_4:
[----:B------:R-:W-:Y:S04]  /*03f0*/  BSSY B1, `(.L_x_6) ;  /* 0x000001b000017945 */ /* 0x000fe80003800000 */
[----:B------:R-:W-:Y:S01]  /*0400*/  BSSY B0, `(.L_x_7) ;  /* 0x0000016000007945 */ /* 0x000fe20003800000 */
[----:B------:R-:W-:-:S03]  /*0410*/  IMAD.MOV.U32 R7, RZ, RZ, RZ ;  /* 0x000000ffff077224 */ /* 0x000fc600078e00ff */
[----:B------:R-:W-:Y:S05]  /*0420*/  @P2 BRA `(.L_x_8) ;  /* 0x0000000000202947 */ /* 0x000fea0003800000 */
[----:B-12-4-:R-:W1:Y:S02]  /*0430*/  LDS R3, [UR8+0x34] ;  /* 0x00003408ff037984 */ /* 0x016e640008000800 */
[----:B-1----:R-:W-:-:S05]  /*0440*/  LOP3.LUT R3, R3, 0x38, RZ, 0xb8, !PT ;  /* 0x0000003803037812 */ /* 0x002fca00078eb8ff */
[----:B------:R1:W-:Y:S01]  /*0450*/  STS [UR8+0x34], R3 ;  /* 0x00003403ff007988 */ /* 0x0003e20008000808 */
[----:B------:R-:W-:Y:S05]  /*0460*/  @P2 BRA `(.L_x_9) ;  /* 0x0000000000202947 */ /* 0x000fea0003800000 */
[----:B-1----:R-:W1:Y:S01]  /*0470*/  LDS R3, [UR8+0x8] ;  /* 0x00000808ff037984 */ /* 0x002e620008000800 */
[----:B------:R-:W-:-:S05]  /*0480*/  IMAD.MOV.U32 R4, RZ, RZ, 0x780 ;  /* 0x00000780ff047424 */ /* 0x000fca00078e00ff */
[----:B-1----:R-:W-:-:S05]  /*0490*/  LOP3.LUT R3, R3, 0x500, R4, 0xd8, !PT ;  /* 0x0000050003037812 */ /* 0x002fca00078ed804 */
[----:B------:R3:W-:Y:S02]  /*04a0*/  STS [UR8+0x8], R3 ;  /* 0x00000803ff007988 */ /* 0x0007e40008000808 */
.L_x_8:
[----:B------:R-:W-:Y:S05]  /*04b0*/  @P2 BRA `(.L_x_10) ;  /* 0x0000000000282947 */ /* 0x000fea0003800000 */
[----:B-1234-:R-:W1:Y:S02]  /*04c0*/  LDS R3, [UR8+0x8] ;  /* 0x00000808ff037984 */ /* 0x01ee640008000800 */
[----:B-1----:R-:W-:-:S05]  /*04d0*/  LOP3.LUT R3, R3, 0x1800, RZ, 0xb8, !PT ;  /* 0x0000180003037812 */ /* 0x002fca00078eb8ff */
[----:B------:R2:W-:Y:S02]  /*04e0*/  STS [UR8+0x8], R3 ;  /* 0x00000803ff007988 */ /* 0x0005e40008000808 */
.L_x_9:
[----:B------:R-:W-:Y:S05]  /*04f0*/  @P2 BREAK B0 ;  /* 0x0000000000002942 */ /* 0x000fea0003800000 */
[----:B------:R-:W-:Y:S05]  /*0500*/  @P2 BRA `(.L_x_11) ;  /* 0x0000000000242947 */ /* 0x000fea0003800000 */
[----:B------:R-:W3:Y:S01]  /*0510*/  LDS R4, [UR8+0x8] ;  /* 0x00000808ff047984 */ /* 0x000ee20008000800 */
[----:B-12---:R-:W-:-:S05]  /*0520*/  IMAD.MOV.U32 R3, RZ, RZ, 0x6000 ;  /* 0x00006000ff037424 */ /* 0x006fca00078e00ff */
[----:B---3--:R-:W-:-:S04]  /*0530*/  LOP3.LUT R3, R4, 0x6000, R3, 0xd8, !PT ;  /* 0x0000600004037812 */ /* 0x008fc800078ed803 */
[----:B------:R-:W-:-:S05]  /*0540*/  LOP3.LUT R3, R3, 0x400000, RZ, 0xb8, !PT ;  /* 0x0040000003037812 */ /* 0x000fca00078eb8ff */
[----:B------:R5:W-:Y:S02]  /*0550*/  STS [UR8+0x8], R3 ;  /* 0x00000803ff007988 */ /* 0x000be40008000808 */
.L_x_10:
[----:B------:R-:W-:Y:S05]  /*0560*/  BSYNC B0 ;  /* 0x0000000000007941 */ /* 0x000fea0003800000 */
.L_x_7:
[----:B-12345:R-:W1:Y:S02]  /*0570*/  @!P2 LDS R3, [UR8+0x8] ;  /* 0x00000808ff03a984 */ /* 0x03ee640008000800 */
[----:B-1----:R-:W-:-:S05]  /*0580*/  @!P2 LOP3.LUT R3, R3, 0x8000, RZ, 0xb8, !PT ;  /* 0x000080000303a812 */ /* 0x002fca00078eb8ff */
[----:B------:R3:W-:Y:S02]  /*0590*/  @!P2 STS [UR8+0x8], R3 ;  /* 0x00000803ff00a988 */ /* 0x0007e40008000808 */
.L_x_11:
[----:B------:R-:W-:Y:S05]  /*05a0*/  BSYNC B1 ;  /* 0x0000000000017941 */ /* 0x000fea0003800000 */
.L_x_6:
[----:B------:R-:W-:Y:S05]  /*05b0*/  WARPSYNC.ALL ;  /* 0x0000000000007948 */ /* 0x000fea0003800000 */
[----:B-123--:R-:W1:Y:S02]  /*05c0*/  LDC R3, c[0x0][0x22c] ;  /* 0x00008b00ff037b82 */ /* 0x00ee640000000800 */
[----:B-1----:R-:W-:Y:S01]  /*05d0*/  VIADD R3, R3, 0xffffffff ;  /* 0xffffffff03037836 */ /* 0x002fe20000000000 */
[----:B------:R-:W-:Y:S06]  /*05e0*/  @P0 BRA `(.L_x_12) ;  /* 0x0000000000280947 */ /* 0x000fec0003800000 */
[----:B------:R-:W1:Y:S01]  /*05f0*/  S2R R4, SR_LANEID ;  /* 0x0000000000047919 */ /* 0x000e620000000000 */
[----:B------:R-:W-:Y:S05]  /*0600*/  WARPSYNC.ALL ;  /* 0x0000000000007948 */ /* 0x000fea0003800000 */
[----:B-1----:R-:W-:-:S05]  /*0610*/  IMAD.SHL.U32 R9, R4, 0x4, RZ ;  /* 0x0000000404097824 */ /* 0x002fca00078e00ff */
[----:B------:R-:W1:Y:S01]  /*0620*/  LDS R11, [R9+UR8] ;  /* 0x00000008090b7984 */ /* 0x000e620008000800 */
[----:B------:R-:W-:-:S05]  /*0630*/  IADD3 R4, P1, R9, UR16, RZ ;  /* 0x0000001009047c10 */ /* 0x000fca000ff3e0ff */
[----:B------:R-:W-:-:S05]  /*0640*/  IMAD.X R5, RZ, RZ, UR17, P1 ;  /* 0x00000011ff057e24 */ /* 0x000fca00088e06ff */
[----:B-1----:R1:W2:Y:S01]  /*0650*/  ATOMG.E.EXCH.STRONG.GPU PT, RZ, [R4], R11 ;  /* 0x0000000b04ff73a8 */ /* 0x0022a200041ee100 */
[----:B------:R-:W-:-:S04]  /*0660*/  DEPBAR {5,4,3,2,1,0} ;  /* 0x0000003f0000791a */ /* 0x000fc80000000000 */
[----:B------:R1:W-:Y:S01]  /*0670*/  UTMACCTL.IV [UR16] ;  /* 0x00000000100079b9 */ /* 0x0003e20008000000 */
[----:B------:R-:W-:Y:S01]  /*0680*/  NOP ;  /* 0x0000000000007918 */ /* 0x000fe20000000000 */
.L_x_12:
[----:B------:R-:W-:Y:S05]  /*0690*/  @P0 BRA `(.L_x_13) ;  /* 0x00000000000c0947 */ /* 0x000fea0003800000 */
[----:B------:R0:W-:Y:S01]  /*06a0*/  UTMACMDFLUSH ;  /* 0x00000000000079b7 */ /* 0x0001e20000000000 */
[----:B------:R-:W-:Y:S05]  /*06b0*/  @P0 BRA `(.L_x_13) ;  /* 0x0000000000040947 */ /* 0x000fea0003800000 */
[----:B------:R-:W-:-:S04]  /*06c0*/  DEPBAR.LE SB0, 0x0 ;  /* 0x000080000000791a */ /* 0x000fc80000000000 */
.L_x_13:
[----:B------:R-:W-:Y:S05]  /*06d0*/  WARPSYNC.ALL ;  /* 0x0000000000007948 */ /* 0x000fea0003800000 */
[----:B--2---:R-:W-:Y:S06]  /*06e0*/  BAR.SYNC.DEFER_BLOCKING 0x0 ;  /* 0x0000000000007b1d */ /* 0x004fec0000010000 */
[----:B------:R-:W-:Y:S02]  /*06f0*/  BSSY B1, `(.L_x_14) ;  /* 0x000000b000017945 */ /* 0x000fe40003800000 */
[----:B------:R-:W-:Y:S06]  /*0700*/  BAR.SYNC.DEFER_BLOCKING 0x0 ;  /* 0x0000000000007b1d */ /* 0x000fec0000010000 */
[----:B------:R2:W-:Y:S01]  /*0710*/  @!P0 STS [R10], RZ ;  /* 0x000000ff0a008388 */ /* 0x0005e20000000800 */
[----:B------:R-:W-:Y:S01]  /*0720*/  NOP ;  /* 0x0000000000007918 */ /* 0x000fe20000000000 */
[----:B------:R-:W-:Y:S05]  /*0730*/  @P2 BRA `(.L_x_15) ;  /* 0x0000000000182947 */ /* 0x000fea0003800000 */
[----:B-1----:R-:W1:Y:S01]  /*0740*/  LDS R4, [UR8+0x8] ;  /* 0x00000808ff047984 */ /* 0x002e620008000800 */
[----:B------:R-:W3:Y:S01]  /*0750*/  LDC.64 R14, c[0x0][0x218] ;  /* 0x00008600ff0e7b82 */ /* 0x000ee20000000a00 */
[----:B------:R-:W-:Y:S02]  /*0760*/  IMAD.MOV.U32 R5, RZ, RZ, 0x70 ;  /* 0x00000070ff057424 */ /* 0x000fe400078e00ff */
[----:B---3--:R3:W-:Y:S03]  /*0770*/  STS.64 [UR8], R14 ;  /* 0x0000000eff007988 */ /* 0x0087e60008000a08 */
[----:B-1----:R-:W-:-:S05]  /*0780*/  LOP3.LUT R4, R4, 0x10, R5, 0xd8, !PT ;  /* 0x0000001004047812 */ /* 0x002fca00078ed805 */
[----:B------:R3:W-:Y:S02]  /*0790*/  STS [UR8+0x8], R4 ;  /* 0x00000804ff007988 */ /* 0x0007e40008000808 */
.L_x_15:
[----:B-1----:R-:W-:Y:S05]  /*07a0*/  BSYNC B1 ;  /* 0x0000000000017941 */ /* 0x002fea0003800000 */
.L_x_14:
[----:B------:R-:W-:Y:S04]  /*07b0*/  BSSY B1, `(.L_x_16) ;  /* 0x000000a000017945 */ /* 0x000fe80003800000 */
[----:B------:R-:W-:Y:S05]  /*07c0*/  @P2 BRA `(.L_x_17) ;  /* 0x0000000000202947 */ /* 0x000fea0003800000 */
[----:B---3--:R-:W1:Y:S01]  /*07d0*/  LDS R4, [UR8+0x34] ;  /* 0x00003408ff047984 */ /* 0x008e620008000800 */
[----:B------:R-:W-:Y:S02]  /*07e0*/  IMAD.MOV.U32 R9, RZ, RZ, 0x3f000000 ;  /* 0x3f000000ff097424 */ /* 0x000fe400078e00ff */
[----:B------:R-:W-:Y:S01]  /*07f0*/  @!P2 IMAD.MOV.U32 R12, RZ, RZ, 0x3f ;  /* 0x0000003fff0ca424 */ /* 0x000fe200078e00ff */
[----:B------:R-:W3:Y:S02]  /*0800*/  @!P2 LDS R5, [UR8+0x38] ;  /* 0x00003808ff05a984 */ /* 0x000ee40008000800 */
[----:B-1----:R-:W-:Y:S02]  /*0810*/  LOP3.LUT R4, R4, 0xff000000, R9, 0xb8, !PT ;  /* 0xff00000004047812 */ /* 0x002fe400078eb809 */
[----:B---3--:R-:W-:-:S03]  /*0820*/  @!P2 LOP3.LUT R5, R5, 0xff, R12, 0xb8, !PT ;  /* 0x000000ff0505a812 */ /* 0x008fc600078eb80c */
[----:B------:R1:W-:Y:S04]  /*0830*/  STS [UR8+0x34], R4 ;  /* 0x00003404ff007988 */ /* 0x0003e80008000808 */
[----:B------:R1:W-:Y:S02]  /*0840*/  @!P2 STS [UR8+0x38], R5 ;  /* 0x00003805ff00a988 */ /* 0x0003e40008000808 */
.L_x_17:
[----:B------:R-:W-:Y:S05]  /*0850*/  BSYNC B1 ;  /* 0x0000000000017941 */ /* 0x000fea0003800000 */
.L_x_16:
[----:B------:R-:W-:Y:S04]  /*0860*/  BSSY B1, `(.L_x_18) ;  /* 0x0000004000017945 */ /* 0x000fe80003800000 */
[----:B------:R-:W-:Y:S05]  /*0870*/  @P2 BRA `(.L_x_19) ;  /* 0x0000000000082947 */ /* 0x000fea0003800000 */
[----:B------:R4:W-:Y:S04]  /*0880*/  STS [UR8+0x24], R13 ;  /* 0x0000240dff007988 */ /* 0x0009e80008000808 */
[----:B------:R4:W-:Y:S02]  /*0890*/  STS [UR8+0x20], R3 ;  /* 0x00002003ff007988 */ /* 0x0009e40008000808 */
.L_x_19:
[----:B------:R-:W-:Y:S05]  /*08a0*/  BSYNC B1 ;  /* 0x0000000000017941 */ /* 0x000fea0003800000 */
.L_x_18:
[----:B------:R-:W-:Y:S04]  /*08b0*/  BSSY B1, `(.L_x_20) ;  /* 0x000000e000017945 */ /* 0x000fe80003800000 */
[----:B------:R-:W-:Y:S05]  /*08c0*/  @P2 BRA `(.L_x_21) ;  /* 0x0000000000302947 */ /* 0x000fea0003800000 */
[----:B-1----:R-:W1:Y:S01]  /*08d0*/  LDS R5, [UR8+0x34] ;  /* 0x00003408ff057984 */ /* 0x002e620008000800 */
[----:B---3--:R-:W3:Y:S03]  /*08e0*/  LDC.64 R14, c[0x0][0x240] ;  /* 0x00009000ff0e7b82 */ /* 0x008ee60000000a00 */
[----:B------:R-:W5:Y:S01]  /*08f0*/  LDS R4, [UR8+0x1c] ;  /* 0x00001c08ff047984 */ /* 0x000f620008000800 */
[C---:B---3--:R-:W-:Y:S01]  /*0900*/  SHF.L.U64.HI R12, R14.reuse, 0x1, R15 ;  /* 0x000000010e0c7819 */ /* 0x048fe2000001020f */
[----:B------:R-:W-:-:S03]  /*0910*/  IMAD.SHL.U32 R9, R14, 0x2, RZ ;  /* 0x000000020e097824 */ /* 0x000fc600078e00ff */
[--C-:B------:R-:W-:Y:S02]  /*0920*/  SHF.R.U32.HI R11, RZ, 0x4, R12.reuse ;  /* 0x00000004ff0b7819 */ /* 0x100fe4000001160c */
[----:B------:R-:W-:-:S05]  /*0930*/  SHF.R.U64 R9, R9, 0x4, R12 ;  /* 0x0000000409097819 */ /* 0x000fca000000120c */
[----:B------:R3:W-:Y:S01]  /*0940*/  STS [UR8+0xc], R9 ;  /* 0x00000c09ff007988 */ /* 0x0007e20008000808 */
[----:B-1----:R-:W-:Y:S02]  /*0950*/  LOP3.LUT R5, R5, 0x7, RZ, 0xb8, !PT ;  /* 0x0000000705057812 */ /* 0x002fe400078eb8ff */
[----:B-----5:R-:W-:-:S03]  /*0960*/  LOP3.LUT R4, R4, 0xf, R11, 0xb8, !PT ;  /* 0x0000000f04047812 */ /* 0x020fc600078eb80b */
[----:B------:R3:W-:Y:S04]  /*0970*/  STS [UR8+0x34], R5 ;  /* 0x00003405ff007988 */ /* 0x0007e80008000808 */
[----:B------:R3:W-:Y:S02]  /*0980*/  STS [UR8+0x1c], R4 ;  /* 0x00001c04ff007988 */ /* 0x0007e40008000808 */
.L_x_21:
[----:B------:R-:W-:Y:S05]  /*0990*/  BSYNC B1 ;  /* 0x0000000000017941 */ /* 0x000fea0003800000 */
.L_x_20:
[----:B------:R-:W-:Y:S04]  /*09a0*/  BSSY B2, `(.L_x_22) ;  /* 0x000001a000027945 */ /* 0x000fe80003800000 */
[----:B------:R-:W-:Y:S04]  /*09b0*/  BSSY B1, `(.L_x_23) ;  /* 0x0000015000017945 */ /* 0x000fe80003800000 */
[----:B------:R-:W-:Y:S05]  /*09c0*/  @P2 BRA `(.L_x_24) ;  /* 0x0000000000202947 */ /* 0x000fea0003800000 */
[----:B-1-3--:R-:W1:Y:S02]  /*09d0*/  LDS R4, [UR8+0x34] ;  /* 0x00003408ff047984 */ /* 0x00ae640008000800 */
[----:B-1----:R-:W-:-:S05]  /*09e0*/  LOP3.LUT R4, R4, 0x38, RZ, 0xb8, !PT ;  /* 0x0000003804047812 */ /* 0x002fca00078eb8ff */
[----:B------:R1:W-:Y:S01]  /*09f0*/  STS [UR8+0x34], R4 ;  /* 0x00003404ff007988 */ /* 0x0003e20008000808 */
[----:B------:R-:W-:Y:S05]  /*0a00*/  @P2 BRA `(.L_x_25) ;  /* 0x0000000000202947 */ /* 0x000fea0003800000 */
[----:B-1----:R-:W1:Y:S01]  /*0a10*/  LDS R4, [UR8+0x8] ;  /* 0x00000808ff047984 */ /* 0x002e620008000800 */
[----:B------:R-:W-:-:S05]  /*0a20*/  IMAD.MOV.U32 R5, RZ, RZ, 0x780 ;  /* 0x00000780ff057424 */ /* 0x000fca00078e00ff */
[----:B-1----:R-:W-:-:S05]  /*0a30*/  LOP3.LUT R4, R4, 0x500, R5, 0xd8, !PT ;  /* 0x0000050004047812 */ /* 0x002fca00078ed805 */
[----:B------:R5:W-:Y:S02]  /*0a40*/  STS [UR8+0x8], R4 ;  /* 0x00000804ff007988 */ /* 0x000be40008000808 */
.L_x_24:
[----:B------:R-:W-:Y:S05]  /*0a50*/  @P2 BRA `(.L_x_26) ;  /* 0x0000000000282947 */ /* 0x000fea0003800000 */
[----:B-1-3-5:R-:W1:Y:S02]  /*0a60*/  LDS R4, [UR8+0x8] ;  /* 0x00000808ff047984 */ /* 0x02ae640008000800 */
[----:B-1----:R-:W-:-:S05]  /*0a70*/  LOP3.LUT R4, R4, 0x1800, RZ, 0xb8, !PT ;  /* 0x0000180004047812 */ /* 0x002fca00078eb8ff */
[----:B------:R3:W-:Y:S02]  /*0a80*/  STS [UR8+0x8], R4 ;  /* 0x00000804ff007988 */ /* 0x0007e40008000808 */
.L_x_25:
[----:B------:R-:W-:Y:S05]  /*0a90*/  @P2 BREAK B1 ;  /* 0x0000000000012942 */ /* 0x000fea0003800000 */
[----:B------:R-:W-:Y:S05]  /*0aa0*/  @P2 BRA `(.L_x_27) ;  /* 0x0000000000242947 */ /* 0x000fea0003800000 */
[----:B-1-3--:R-:W1:Y:S01]  /*0ab0*/  LDS R4, [UR8+0x8] ;  /* 0x00000808ff047984 */ /* 0x00ae620008000800 */
[----:B------:R-:W-:-:S05]  /*0ac0*/  IMAD.MOV.U32 R5, RZ, RZ, 0x6000 ;  /* 0x00006000ff057424 */ /* 0x000fca00078e00ff */
[----:B-1----:R-:W-:-:S04]  /*0ad0*/  LOP3.LUT R4, R4, 0x6000, R5, 0xd8, !PT ;  /* 0x0000600004047812 */ /* 0x002fc800078ed805 */
[----:B------:R-:W-:-:S05]  /*0ae0*/  LOP3.LUT R4, R4, 0x400000, RZ, 0xb8, !PT ;  /* 0x0040000004047812 */ /* 0x000fca00078eb8ff */
[----:B------:R1:W-:Y:S02]  /*0af0*/  STS [UR8+0x8], R4 ;  /* 0x00000804ff007988 */ /* 0x0003e40008000808 */
.L_x_26:
[----:B------:R-:W-:Y:S05]  /*0b00*/  BSYNC B1 ;  /* 0x0000000000017941 */ /* 0x000fea0003800000 */
.L_x_23:
[----:B-1-3-5:R-:W1:Y:S02]  /*0b10*/  @!P2 LDS R4, [UR8+0x8] ;  /* 0x00000808ff04a984 */ /* 0x02ae640008000800 */
[----:B-1----:R-:W-:-:S05]  /*0b20*/  @!P2 LOP3.LUT R4, R4, 0x8000, RZ, 0xb8, !PT ;  /* 0x000080000404a812 */ /* 0x002fca00078eb8ff */
[----:B------:R5:W-:Y:S02]  /*0b30*/  @!P2 STS [UR8+0x8], R4 ;  /* 0x00000804ff00a988 */ /* 0x000be40008000808 */
.L_x_27:
[----:B------:R-:W-:Y:S05]  /*0b40*/  BSYNC B2 ;  /* 0x0000000000027941 */ /* 0x000fea0003800000 */
.L_x_22:
[----:B------:R-:W-:Y:S05]  /*0b50*/  WARPSYNC.ALL ;  /* 0x0000000000007948 */ /* 0x000fea0003800000 */
[----:B------:R-:W-:-:S04]  /*0b60*/  UIADD3 UR19, UR4, 0x80, URZ ;  /* 0x0000008004137890 */ /* 0x000fc8000fffe03f */
[----:B------:R-:W-:-:S04]  /*0b70*/  UIADD3 UR18, UP0, UR19, UR20, URZ ;  /* 0x0000001413127290 */ /* 0x000fc8000ff1e03f */
[----:B------:R-:W-:Y:S01]  /*0b80*/  ULEA.HI.X.SX32 UR19, UR19, UR21, 0x1, UP0 ;  /* 0x0000001513137291 */ /* 0x000fe200080f0e3f */
[----:B------:R-:W-:Y:S11]  /*0b90*/  @P0 BRA `(.L_x_28) ;  /* 0x0000000000280947 */ /* 0x000ff60003800000 */
[----:B-1-3-5:R-:W1:Y:S01]  /*0ba0*/  S2R R4, SR_LANEID ;  /* 0x0000000000047919 */ /* 0x02ae620000000000 */
[----:B------:R-:W-:Y:S05]  /*0bb0*/  WARPSYNC.ALL ;  /* 0x0000000000007948 */ /* 0x000fea0003800000 */
[----:B-1----:R-:W-:-:S05]  /*0bc0*/  IMAD.SHL.U32 R11, R4, 0x4, RZ ;  /* 0x00000004040b7824 */ /* 0x002fca00078e00ff */
[----:B------:R-:W1:Y:S01]  /*0bd0*/  LDS R9, [R11+UR8] ;  /* 0x000000080b097984 */ /* 0x000e620008000800 */
[----:B------:R-:W-:-:S05]  /*0be0*/  IADD3 R4, P1, R11, UR18, RZ ;  /* 0x000000120b047c10 */ /* 0x000fca000ff3e0ff */
[----:B------:R-:W-:-:S05]  /*0bf0*/  IMAD.X R5, RZ, RZ, UR19, P1 ;  /* 0x00000013ff057e24 */ /* 0x000fca00088e06ff */
[----:B-1----:R1:W3:Y:S01]  /*0c00*/  ATOMG.E.EXCH.STRONG.GPU PT, RZ, [R4], R9 ;  /* 0x0000000904ff73a8 */ /* 0x0022e200041ee100 */
[----:B------:R-:W-:-:S04]  /*0c10*/  DEPBAR {5,4,3,2,1,0} ;  /* 0x0000003f0000791a */ /* 0x000fc80000000000 */
[----:B------:R1:W-:Y:S01]  /*0c20*/  UTMACCTL.IV [UR18] ;  /* 0x00000000120079b9 */ /* 0x0003e20008000000 */
[----:B------:R-:W-:Y:S01]  /*0c30*/  NOP ;  /* 0x0000000000007918 */ /* 0x000fe20000000000 */
.L_x_28:
[----:B------:R-:W-:Y:S05]  /*0c40*/  @P0 BRA `(.L_x_29) ;  /* 0x00000000000c0947 */ /* 0x000fea0003800000 */
[----:B------:R0:W-:Y:S01]  /*0c50*/  UTMACMDFLUSH ;  /* 0x00000000000079b7 */ /* 0x0001e20000000000 */
[----:B------:R-:W-:Y:S05]  /*0c60*/  @P0 BRA `(.L_x_29) ;  /* 0x0000000000040947 */ /* 0x000fea0003800000 */
[----:B------:R-:W-:-:S04]  /*0c70*/  DEPBAR.LE SB0, 0x0 ;  /* 0x000080000000791a */ /* 0x000fc80000000000 */
.L_x_29:
[----:B------:R-:W-:Y:S05]  /*0c80*/  WARPSYNC.ALL ;  /* 0x0000000000007948 */ /* 0x000fea0003800000 */
[----:B---3--:R-:W-:Y:S06]  /*0c90*/  BAR.SYNC.DEFER_BLOCKING 0x0 ;  /* 0x0000000000007b1d */ /* 0x008fec0000010000 */
[----:B------:R-:W-:Y:S02]  /*0ca0*/  BSSY B2, `(.L_x_30) ;  /* 0x000000b000027945 */ /* 0x000fe40003800000 */
[----:B------:R-:W-:Y:S06]  /*0cb0*/  BAR.SYNC.DEFER_BLOCKING 0x0 ;  /* 0x0000000000007b1d */ /* 0x000fec0000010000 */
[----:B------:R3:W-:Y:S01]  /*0cc0*/  @!P0 STS [R10], RZ ;  /* 0x000000ff0a008388 */ /* 0x0007e20000000800 */
[----:B------:R-:W-:Y:S01]  /*0cd0*/  NOP ;  /* 0x0000000000007918 */ /* 0x000fe20000000000 */
[----:B------:R-:W-:Y:S05]  /*0ce0*/  @P2 BRA `(.L_x_31) ;  /* 0x0000000000182947 */ /* 0x000fea0003800000 */
[----:B-1---5:R-:W1:Y:S01]  /*0cf0*/  LDS R4, [UR8+0x8] ;  /* 0x00000808ff047984 */ /* 0x022e620008000800 */
[----:B--23--:R-:W2:Y:S01]  /*0d00*/  LDC.64 R10, c[0x0][0x220] ;  /* 0x00008800ff0a7b82 */ /* 0x00cea20000000a00 */
[----:B------:R-:W-:Y:S02]  /*0d10*/  IMAD.MOV.U32 R5, RZ, RZ, 0x70 ;  /* 0x00000070ff057424 */ /* 0x000fe400078e00ff */
[----:B--2---:R2:W-:Y:S03]  /*0d20*/  STS.64 [UR8], R10 ;  /* 0x0000000aff007988 */ /* 0x0045e60008000a08 */
[----:B-1----:R-:W-:-:S05]  /*0d30*/  LOP3.LUT R4, R4, 0x10, R5, 0xd8, !PT ;  /* 0x0000001004047812 */ /* 0x002fca00078ed805 */
[----:B------:R2:W-:Y:S02]  /*0d40*/  STS [UR8+0x8], R4 ;  /* 0x00000804ff007988 */ /* 0x0005e40008000808 */
.L_x_31:
[----:B-1----:R-:W-:Y:S05]  /*0d50*/  BSYNC B2 ;  /* 0x0000000000027941 */ /* 0x002fea0003800000 */
.L_x_30:
[----:B------:R-:W-:Y:S04]  /*0d60*/  BSSY B3, `(.L_x_32) ;  /* 0x0000011000037945 */ /* 0x000fe80003800000 */
[----:B------:R-:W-:Y:S04]  /*0d70*/  BSSY B2, `(.L_x_33) ;  /* 0x000000e000027945 */ /* 0x000fe80003800000 */
[----:B------:R-:W-:Y:S05]  /*0d80*/  @P2 BRA `(.L_x_34) ;  /* 0x0000000000242947 */ /* 0x000fea0003800000 */
[----:B--2--5:R-:W1:Y:S01]  /*0d90*/  LDS R4, [UR8+0x34] ;  /* 0x00003408ff047984 */ /* 0x024e620008000800 */
[----:B------:R-:W-:-:S05]  /*0da0*/  IMAD.MOV.U32 R5, RZ, RZ, 0x3f000000 ;  /* 0x3f000000ff057424 */ /* 0x000fca00078e00ff */
[----:B-1----:R-:W-:-:S05]  /*0db0*/  LOP3.LUT R4, R4, 0xff000000, R5, 0xb8, !PT ;  /* 0xff00000004047812 */ /* 0x002fca00078eb805 */
[----:B------:R1:W-:Y:S01]  /*0dc0*/  STS [UR8+0x34], R4 ;  /* 0x00003404ff007988 */ /* 0x0003e20008000808 */
[----:B------:R-:W-:Y:S05]  /*0dd0*/  @P2 BRA `(.L_x_35) ;  /* 0x00000000001c2947 */ /* 0x000fea0003800000 */
[----:B-1----:R-:W1:Y:S01]  /*0de0*/  LDS R4, [UR8+0x38] ;  /* 0x00003808ff047984 */ /* 0x002e620008000800 */
[----:B------:R-:W-:-:S05]  /*0df0*/  IMAD.MOV.U32 R5, RZ, RZ, 0x3f ;  /* 0x0000003fff057424 */ /* 0x000fca00078e00ff */
[----:B-1----:R-:W-:-:S05]  /*0e00*/  LOP3.LUT R4, R4, 0xff, R5, 0xb8, !PT ;  /* 0x000000ff04047812 */ /* 0x002fca00078eb805 */
[----:B------:R1:W-:Y:S02]  /*0e10*/  STS [UR8+0x38], R4 ;  /* 0x00003804ff007988 */ /* 0x0003e40008000808 */
.L_x_34:
[----:B------:R-:W-:Y:S05]  /*0e20*/  @P2 BREAK B2 ;  /* 0x0000000000022942 */ /* 0x000fea0003800000 */
[----:B------:R-:W-:Y:S05]  /*0e30*/  @P2 BRA `(.L_x_36) ;  /* 0x00000000000c2947 */ /* 0x000fea0003800000 */
[----:B------:R1:W-:Y:S02]  /*0e40*/  STS [UR8+0x20], R3 ;  /* 0x00002003ff007988 */ /* 0x0003e40008000808 */
.L_x_35:
[----:B------:R-:W-:Y:S05]  /*0e50*/  BSYNC B2 ;  /* 0x0000000000027941 */ /* 0x000fea0003800000 */
.L_x_33:
[----:B------:R1:W-:Y:S02]  /*0e60*/  @!P2 STS [UR8+0x24], R2 ;  /* 0x00002402ff00a988 */ /* 0x0003e40008000808 */
.L_x_36:
[----:B------:R-:W-:Y:S05]  /*0e70*/  BSYNC B3 ;  /* 0x0000000000037941 */ /* 0x000fea0003800000 */
.L_x_32:
[----:B------:R-:W-:Y:S05]  /*0e80*/  WARPSYNC.ALL ;  /* 0x0000000000007948 */ /* 0x000fea0003800000 */
[----:B------:R-:W-:Y:S04]  /*0e90*/  BSSY B3, `(.L_x_37) ;  /* 0x000000e000037945 */ /* 0x000fe80003800000 */
[----:B------:R-:W-:Y:S05]  /*0ea0*/  @P2 BRA `(.L_x_38) ;  /* 0x0000000000302947 */ /* 0x000fea0003800000 */
[----:B-1--4-:R-:W1:Y:S01]  /*0eb0*/  LDS R3, [UR8+0x34] ;  /* 0x00003408ff037984 */ /* 0x012e620008000800 */
[----:B--2--5:R-:W2:Y:S03]  /*0ec0*/  LDC.64 R4, c[0x0][0x248] ;  /* 0x00009200ff047b82 */ /* 0x024ea60000000a00 */
[----:B------:R-:W4:Y:S01]  /*0ed0*/  LDS R2, [UR8+0x1c] ;  /* 0x00001c08ff027984 */ /* 0x000f220008000800 */
[C---:B--2---:R-:W-:Y:S01]  /*0ee0*/  SHF.L.U64.HI R5, R4.reuse, 0x1, R5 ;  /* 0x0000000104057819 */ /* 0x044fe20000010205 */
[----:B------:R-:W-:-:S03]  /*0ef0*/  IMAD.SHL.U32 R4, R4, 0x2, RZ ;  /* 0x0000000204047824 */ /* 0x000fc600078e00ff */
[--C-:B------:R-:W-:Y:S02]  /*0f00*/  SHF.R.U32.HI R9, RZ, 0x4, R5.reuse ;  /* 0x00000004ff097819 */ /* 0x100fe40000011605 */
[----:B------:R-:W-:-:S05]  /*0f10*/  SHF.R.U64 R4, R4, 0x4, R5 ;  /* 0x0000000404047819 */ /* 0x000fca0000001205 */
[----:B------:R2:W-:Y:S01]  /*0f20*/  STS [UR8+0xc], R4 ;  /* 0x00000c04ff007988 */ /* 0x0005e20008000808 */
[----:B-1----:R-:W-:Y:S02]  /*0f30*/  LOP3.LUT R3, R3, 0x7, RZ, 0xb8, !PT ;  /* 0x0000000703037812 */ /* 0x002fe400078eb8ff */
[----:B----4-:R-:W-:-:S03]  /*0f40*/  LOP3.LUT R2, R2, 0xf, R9, 0xb8, !PT ;  /* 0x0000000f02027812 */ /* 0x010fc600078eb809 */
[----:B------:R2:W-:Y:S04]  /*0f50*/  STS [UR8+0x34], R3 ;  /* 0x00003403ff007988 */ /* 0x0005e80008000808 */
[----:B------:R2:W-:Y:S02]  /*0f60*/  STS [UR8+0x1c], R2 ;  /* 0x00001c02ff007988 */ /* 0x0005e40008000808 */
.L_x_38:
[----:B------:R-:W-:Y:S05]  /*0f70*/  BSYNC B3 ;  /* 0x0000000000037941 */ /* 0x000fea0003800000 */
.L_x_37:
[----:B------:R-:W-:Y:S04]  /*0f80*/  BSSY B3, `(.L_x_39) ;  /* 0x000001a000037945 */ /* 0x000fe80003800000 */
[----:B------:R-:W-:Y:S04]  /*0f90*/  BSSY B4, `(.L_x_40) ;  /* 0x0000015000047945 */ /* 0x000fe80003800000 */
[----:B------:R-:W-:Y:S05]  /*0fa0*/  @P2 BRA `(.L_x_41) ;  /* 0x0000000000202947 */ /* 0x000fea0003800000 */
[----:B-12---:R-:W1:Y:S02]  /*0fb0*/  LDS R2, [UR8+0x34] ;  /* 0x00003408ff027984 */ /* 0x006e640008000800 */
[----:B-1----:R-:W-:-:S05]  /*0fc0*/  LOP3.LUT R2, R2, 0x38, RZ, 0xb8, !PT ;  /* 0x0000003802027812 */ /* 0x002fca00078eb8ff */
[----:B------:R1:W-:Y:S01]  /*0fd0*/  STS [UR8+0x34], R2 ;  /* 0x00003402ff007988 */ /* 0x0003e20008000808 */
[----:B------:R-:W-:Y:S05]  /*0fe0*/  @P2 BRA `(.L_x_42) ;  /* 0x0000000000202947 */ /* 0x000fea0003800000 */
[----:B-1----:R-:W1:Y:S01]  /*0ff0*/  LDS R2, [UR8+0x8] ;  /* 0x00000808ff027984 */ /* 0x002e620008000800 */
[----:B----4-:R-:W-:-:S05]  /*1000*/  IMAD.MOV.U32 R3, RZ, RZ, 0x780 ;  /* 0x00000780ff037424 */ /* 0x010fca00078e00ff */
[----:B-1----:R-:W-:-:S05]  /*1010*/  LOP3.LUT R2, R2, 0x500, R3, 0xd8, !PT ;  /* 0x0000050002027812 */ /* 0x002fca00078ed803 */
[----:B------:R1:W-:Y:S02]  /*1020*/  STS [UR8+0x8], R2 ;  /* 0x00000802ff007988 */ /* 0x0003e40008000808 */
.L_x_41:
[----:B------:R-:W-:Y:S05]  /*1030*/  @P2 BRA `(.L_x_43) ;  /* 0x0000000000282947 */ /* 0x000fea0003800000 */
[----:B-12---:R-:W1:Y:S02]  /*1040*/  LDS R2, [UR8+0x8] ;  /* 0x00000808ff027984 */ /* 0x006e640008000800 */
[----:B-1----:R-:W-:-:S05]  /*1050*/  LOP3.LUT R2, R2, 0x1800, RZ, 0xb8, !PT ;  /* 0x0000180002027812 */ /* 0x002fca00078eb8ff */
[----:B------:R2:W-:Y:S02]  /*1060*/  STS [UR8+0x8], R2 ;  /* 0x00000802ff007988 */ /* 0x0005e40008000808 */
.L_x_42:
[----:B------:R-:W-:Y:S05]  /*1070*/  @P2 BREAK B4 ;  /* 0x0000000000042942 */ /* 0x000fea0003800000 */
[----:B------:R-:W-:Y:S05]  /*1080*/  @P2 BRA `(.L_x_44) ;  /* 0x0000000000242947 */ /* 0x000fea0003800000 */
[----:B-12---:R-:W1:Y:S01]  /*1090*/  LDS R2, [UR8+0x8] ;  /* 0x00000808ff027984 */ /* 0x006e620008000800 */
[----:B----4-:R-:W-:-:S05]  /*10a0*/  IMAD.MOV.U32 R3, RZ, RZ, 0x6000 ;  /* 0x00006000ff037424 */ /* 0x010fca00078e00ff */
[----:B-1----:R-:W-:-:S04]  /*10b0*/  LOP3.LUT R2, R2, 0x6000, R3, 0xd8, !PT ;  /* 0x0000600002027812 */ /* 0x002fc800078ed803 */
[----:B------:R-:W-:-:S05]  /*10c0*/  LOP3.LUT R2, R2, 0x400000, RZ, 0xb8, !PT ;  /* 0x0040000002027812 */ /* 0x000fca00078eb8ff */
[----:B------:R1:W-:Y:S02]  /*10d0*/  STS [UR8+0x8], R2 ;  /* 0x00000802ff007988 */ /* 0x0003e40008000808 */
.L_x_43:
[----:B------:R-:W-:Y:S05]  /*10e0*/  BSYNC B4 ;  /* 0x0000000000047941 */ /* 0x000fea0003800000 */
.L_x_40:
[----:B-12---:R-:W1:Y:S02]  /*10f0*/  @!P2 LDS R2, [UR8+0x8] ;  /* 0x00000808ff02a984 */ /* 0x006e640008000800 */
[----:B-1----:R-:W-:-:S05]  /*1100*/  @!P2 LOP3.LUT R2, R2, 0x8000, RZ, 0xb8, !PT ;  /* 0x000080000202a812 */ /* 0x002fca00078eb8ff */
[----:B------:R1:W-:Y:S02]  /*1110*/  @!P2 STS [UR8+0x8], R2 ;  /* 0x00000802ff00a988 */ /* 0x0003e40008000808 */
.L_x_44:
[----:B------:R-:W-:Y:S05]  /*1120*/  BSYNC B3 ;  /* 0x0000000000037941 */ /* 0x000fea0003800000 */
.L_x_39:
[----:B------:R-:W-:Y:S05]  /*1130*/  WARPSYNC.ALL ;  /* 0x0000000000007948 */ /* 0x000fea0003800000 */
[----:B------:R-:W-:-:S04]  /*1140*/  UIADD3 UR4, UR4, 0x100, URZ ;  /* 0x0000010004047890 */ /* 0x000fc8000fffe03f */
[----:B------:R-:W-:-:S04]  /*1150*/  UIADD3 UR20, UP0, UR4, UR20, URZ ;  /* 0x0000001404147290 */ /* 0x000fc8000ff1e03f */
[----:B------:R-:W-:Y:S01]  /*1160*/  ULEA.HI.X.SX32 UR21, UR4, UR21, 0x1, UP0 ;  /* 0x0000001504157291 */ /* 0x000fe200080f0e3f */
[----:B------:R-:W-:Y:S11]  /*1170*/  @P0 BRA `(.L_x_45) ;  /* 0x0000000000300947 */ /* 0x000ff60003800000 */
[----:B-12---:R-:W5:Y:S01]  /*1180*/  S2R R2, SR_LANEID ;  /* 0x0000000000027919 */ /* 0x006f620000000000 */
[----:B------:R-:W-:Y:S05]  /*1190*/  WARPSYNC.ALL ;  /* 0x0000000000007948 */ /* 0x000fea0003800000 */
[----:B-----5:R-:W-:-:S05]  /*11a0*/  IMAD.SHL.U32 R4, R2, 0x4, RZ ;  /* 0x0000000402047824 */ /* 0x020fca00078e00ff */
[----:B------:R-:W1:Y:S01]  /*11b0*/  LDS R5, [R4+UR8] ;  /* 0x0000000804057984 */ /* 0x000e620008000800 */
[----:B------:R-:W-:Y:S01]  /*11c0*/  IADD3 R2, P1, R4, UR20, RZ ;  /* 0x0000001404027c10 */ /* 0x000fe2000ff3e0ff */
[----:B------:R-:W-:-:S04]  /*11d0*/  UMOV UR4, UR20 ;  /* 0x0000001400047c82 */ /* 0x000fc80008000000 */
[----:B----4-:R-:W-:Y:S01]  /*11e0*/  IMAD.X R3, RZ, RZ, UR21, P1 ;  /* 0x00000015ff037e24 */ /* 0x010fe200088e06ff */
[----:B------:R-:W-:-:S04]  /*11f0*/  UMOV UR5, UR21 ;  /* 0x0000001500057c82 */ /* 0x000fc80008000000 */
[----:B-1----:R1:W2:Y:S01]  /*1200*/  ATOMG.E.EXCH.STRONG.GPU PT, RZ, [R2], R5 ;  /* 0x0000000502ff73a8 */ /* 0x0022a200041ee100 */
[----:B------:R-:W-:-:S04]  /*1210*/  DEPBAR {5,4,3,2,1,0} ;  /* 0x0000003f0000791a */ /* 0x000fc80000000000 */
[----:B------:R1:W-:Y:S01]  /*1220*/  UTMACCTL.IV [UR4] ;  /* 0x00000000040079b9 */ /* 0x0003e20008000000 */
[----:B------:R-:W-:Y:S01]  /*1230*/  NOP ;  /* 0x0000000000007918 */ /* 0x000fe20000000000 */
.L_x_45:
[----:B------:R-:W-:Y:S05]  /*1240*/  @P0 BRA `(.L_x_46) ;  /* 0x00000000000c0947 */ /* 0x000fea0003800000 */
[----:B------:R0:W-:Y:S01]  /*1250*/  UTMACMDFLUSH ;  /* 0x00000000000079b7 */ /* 0x0001e20000000000 */
[----:B------:R-:W-:Y:S05]  /*1260*/  @P0 BRA `(.L_x_46) ;  /* 0x0000000000040947 */ /* 0x000fea0003800000 */
[----:B------:R-:W-:-:S04]  /*1270*/  DEPBAR.LE SB0, 0x0 ;  /* 0x000080000000791a */ /* 0x000fc80000000000 */
.L_x_46:
[----:B------:R-:W-:Y:S05]  /*1280*/  WARPSYNC.ALL ;  /* 0x0000000000007948 */ /* 0x000fea0003800000 */
[----:B--2---:R-:W-:Y:S01]  /*1290*/  BAR.SYNC.DEFER_BLOCKING 0x0 ;  /* 0x0000000000007b1d */ /* 0x004fe20000010000 */
[----:B------:R-:W-:Y:S01]  /*12a0*/  ISETP.GE.AND P0, PT, R8, 0x1, PT ;  /* 0x000000010800780c */ /* 0x000fe20003f06270 */
[----:B------:R-:W-:Y:S01]  /*12b0*/  USHF.L.U32 UR11, UR23, 0x6, URZ ;  /* 0x00000006170b7899 */ /* 0x000fe2000800063f */
[----:B------:R-:W-:Y:S01]  /*12c0*/  CS2R R24, SRZ ;  /* 0x0000000000187805 */ /* 0x000fe2000001ff00 */
[----:B------:R-:W-:Y:S01]  /*12d0*/  USHF.L.U32 UR26, UR22, 0x6, URZ ;  /* 0x00000006161a7899 */ /* 0x000fe2000800063f */
[----:B------:R-:W-:Y:S01]  /*12e0*/  CS2R R26, SRZ ;  /* 0x00000000001a7805 */ /* 0x000fe2000001ff00 */
[----:B------:R-:W-:Y:S01]  /*12f0*/  VOTEU.ALL UP0, P2 ;  /* 0x00000000003f7886 */ /* 0x000fe20001000000 */
[----:B-1----:R-:W-:Y:S01]  /*1300*/  UMOV UR4, 0x1 ;  /* 0x0000000100047882 */ /* 0x002fe20000000000 */
[----:B------:R-:W-:-:S02]  /*1310*/  CS2R R28, SRZ ;  /* 0x00000000001c7805 */ /* 0x000fc4000001ff00 */
[----:B------:R-:W-:Y:S02]  /*1320*/  CS2R R30, SRZ ;  /* 0x00000000001e7805 */ /* 0x000fe4000001ff00 */
[----:B------:R-:W-:Y:S01]  /*1330*/  CS2R R32, SRZ ;  /* 0x0000000000207805 */ /* 0x000fe2000001ff00 */
[----:B------:R-:W-:-:S04]  /*1340*/  @!UP0 UIADD3 UR4, -UR4, 0x100000, URZ ;  /* 0x0010000004048890 */ /* 0x000fc8000fffe13f */
[----:B------:R-:W-:Y:S02]  /*1350*/  @!UP0 USHF.L.U32 UR5, UR4, 0xb, URZ ;  /* 0x0000000b04058899 */ /* 0x000fe4000800063f */
[----:B------:R-:W-:Y:S01]  /*1360*/  @!UP0 USHF.L.U32 UR4, UR4, 0x1, URZ ;  /* 0x0000000104048899 */ /* 0x000fe2000800063f */
[----:B------:R-:W-:Y:S01]  /*1370*/  CS2R R34, SRZ ;  /* 0x0000000000227805 */ /* 0x000fe2000001ff00 */
[----:B------:R-:W-:Y:S01]  /*1380*/  VOTEU.ALL UP0, P2 ;  /* 0x00000000003f7886 */ /* 0x000fe20001000000 */
[----:B------:R-:W-:Y:S02]  /*1390*/  CS2R R36, SRZ ;  /* 0x0000000000247805 */ /* 0x000fe4000001ff00 */
[----:B------:R-:W-:Y:S01]  /*13a0*/  CS2R R38, SRZ ;  /* 0x0000000000267805 */ /* 0x000fe2000001ff00 */
[----:B------:R-:W1:Y:S06]  /*13b0*/  FENCE.VIEW.ASYNC.S ;  /* 0x00000000000073c6 */ /* 0x000e6c0000000000 */
[----:B-1----:R1:W2:Y:S01]  /*13c0*/  @!UP0 SYNCS.EXCH.64 URZ, [UR8+0x4000], UR4 ;  /* 0x00400004083f85b2 */ /* 0x0022a20008000100 */
[----:B------:R-:W-:Y:S05]  /*13d0*/  @!P0 BRA `(.L_x_47) ;  /* 0x0000000400548947 */ /* 0x000fea0003800000 */
[----:B------:R-:W-:Y:S01]  /*13e0*/  USHF.R.U32.HI UR12, URZ, 0x4, UR8 ;  /* 0x000000043f0c7899 */ /* 0x000fe20008011608 */
[----:B------:R-:W-:Y:S01]  /*13f0*/  SHF.R.U32.HI R8, RZ, 0x5, R0 ;  /* 0x00000005ff087819 */ /* 0x000fe20000011600 */
[----:B------:R-:W-:Y:S01]  /*1400*/  UIADD3 UR7, UR8, 0x2000, URZ ;  /* 0x0000200008077890 */ /* 0x000fe2000fffe03f */
[----:B------:R-:W-:Y:S01]  /*1410*/  CS2R R24, SRZ ;  /* 0x0000000000187805 */ /* 0x000fe2000001ff00 */
[----:B------:R-:W-:Y:S01]  /*1420*/  USGXT.U32 UR12, UR12, 0xe ;  /* 0x0000000e0c0c789a */ /* 0x000fe20008000000 */
[----:B------:R-:W-:Y:S01]  /*1430*/  CS2R R26, SRZ ;  /* 0x00000000001a7805 */ /* 0x000fe2000001ff00 */
[----:B-1----:R-:W-:Y:S01]  /*1440*/  UMOV UR4, URZ ;  /* 0x0000003f00047c82 */ /* 0x002fe20008000000 */
[----:B------:R-:W-:Y:S01]  /*1450*/  CS2R R28, SRZ ;  /* 0x00000000001c7805 */ /* 0x000fe2000001ff00 */
[----:B------:R-:W-:Y:S01]  /*1460*/  UIADD3 UR6, UP0, UR12, 0x2, URZ ;  /* 0x000000020c067890 */ /* 0x000fe2000ff1e03f */
[----:B------:R-:W-:Y:S02]  /*1470*/  CS2R R30, SRZ ;  /* 0x00000000001e7805 */ /* 0x000fe4000001ff00 */
[----:B------:R-:W-:-:S02]  /*1480*/  CS2R R32, SRZ ;  /* 0x0000000000207805 */ /* 0x000fc4000001ff00 */
[----:B------:R-:W-:Y:S01]  /*1490*/  CS2R R34, SRZ ;  /* 0x0000000000227805 */ /* 0x000fe2000001ff00 */
[----:B------:R-:W-:Y:S01]  /*14a0*/  UIADD3.X UR5, UR4, 0x40000040, URZ, UP0, !UPT ;  /* 0x4000004004057890 */ /* 0x000fe200087fe43f */
[----:B------:R-:W-:Y:S02]  /*14b0*/  CS2R R36, SRZ ;  /* 0x0000000000247805 */ /* 0x000fe4000001ff00 */
[----:B------:R-:W-:Y:S01]  /*14c0*/  CS2R R38, SRZ ;  /* 0x0000000000267805 */ /* 0x000fe2000001ff00 */
[----:B-----5:R-:W-:Y:S01]  /*14d0*/  IMAD.U32 R4, RZ, RZ, UR7 ;  /* 0x00000007ff047e24 */ /* 0x020fe2000f8e00ff */
[----:B------:R-:W-:Y:S01]  /*14e0*/  UMOV UR4, UR6 ;  /* 0x0000000600047c82 */ /* 0x000fe20008000000 */
[----:B------:R-:W-:Y:S01]  /*14f0*/  UMOV UR10, URZ ;  /* 0x0000003f000a7c82 */ /* 0x000fe20008000000 */
[----:B------:R-:W-:Y:S02]  /*1500*/  UIADD3.64 UR28, UR4, 0x2, URZ ;  /* 0x00000002041c7897 */ /* 0x000fe4000fffe03f */
[----:B------:R-:W-:-:S12]  /*1510*/  UIADD3.64 UR32, UR4, 0x4, URZ ;  /* 0x0000000404207897 */ /* 0x000fd8000fffe03f */
.L_x_49:
[----:B--2---:R-:W-:Y:S01]  /*1520*/  BAR.SYNC.DEFER_BLOCKING 0x0 ;  /* 0x0000000000007b1d */ /* 0x004fe20000010000 */
[----:B------:R-:W-:Y:S01]  /*1530*/  @!P2 IMAD.MOV.U32 R2, RZ, RZ, 0x4000 ;  /* 0x00004000ff02a424 */ /* 0x000fe200078e00ff */
[----:B------:R-:W-:Y:S02]  /*1540*/  ELECT P0, URZ, PT ;  /* 0x00000000003f782f */ /* 0x000fe40003800000 */
[----:B------:R-:W-:Y:S02]  /*1550*/  ELECT P1, URZ, PT ;  /* 0x00000000003f782f */ /* 0x000fe40003820000 */
[C---:B------:R-:W-:Y:S01]  /*1560*/  ISETP.LT.U32.AND P0, PT, R6.reuse, 0x20, P0 ;  /* 0x000000200600780c */ /* 0x040fe20000701070 */
[----:B------:R-:W-:Y:S01]  /*1570*/  UMOV UR27, UR10 ;  /* 0x0000000a001b7c82 */ /* 0x000fe20008000000 */
[----:B------:R-:W-:-:S11]  /*1580*/  ISETP.LT.U32.AND P1, PT, R6, 0x20, P1 ;  /* 0x000000200600780c */ /* 0x000fd60000f21070 */
[----:B------:R-:W-:Y:S02]  /*1590*/  VOTEU.ANY UP0, P0 ;  /* 0x00000000003f7886 */ /* 0x000fe40000000100 */
[----:B------:R-:W-:Y:S01]  /*15a0*/  VOTEU.ANY UP1, P1 ;  /* 0x00000000003f7886 */ /* 0x000fe20000820100 */
[----:B------:R-:W-:Y:S01]  /*15b0*/  VOTEU.ANY UP2, P1 ;  /* 0x00000000003f7886 */ /* 0x000fe20000840100 */
[----:B------:R1:W-:Y:S01]  /*15c0*/  @!P2 SYNCS.ARRIVE.TRANS64 RZ, [UR8+0x4000], R2 ;  /* 0x00400002ffffa9a7 */ /* 0x0003e20008000008 */
[----:B------:R2:W-:Y:S06]  /*15d0*/  MEMBAR.ALL.CTA ;  /* 0x0000000000007992 */ /* 0x0005ec0000008000 */
[----:B--2---:R-:W2:Y:S01]  /*15e0*/  FENCE.VIEW.ASYNC.S ;  /* 0x00000000000073c6 */ /* 0x004ea20000000000 */
[----:B------:R-:W-:-:S02]  /*15f0*/  @UP0 UIADD3 UR6, UR8, 0x2000, URZ ;  /* 0x0000200008060890 */ /* 0x000fc4000fffe03f */
[----:B------:R-:W-:Y:S01]  /*1600*/  @UP1 UIADD3 UR9, UR8, 0x4000, URZ ;  /* 0x0000400008091890 */ /* 0x000fe2000fffe03f */
[----:B------:R-:W-:Y:S01]  /*1610*/  @UP1 UMOV UR7, UR17 ;  /* 0x0000001100071c82 */ /* 0x000fe20008000000 */
[----:B------:R-:W-:Y:S02]  /*1620*/  @UP0 UIADD3 UR25, UR8, 0x4000, URZ ;  /* 0x0000400008190890 */ /* 0x000fe4000fffe03f */
[----:B------:R-:W-:Y:S01]  /*1630*/  @P0 IMAD.U32 R4, RZ, RZ, UR6 ;  /* 0x00000006ff040e24 */ /* 0x000fe2000f8e00ff */
[----:B------:R-:W-:Y:S01]  /*1640*/  @UP1 UMOV UR6, UR16 ;  /* 0x0000001000061c82 */ /* 0x000fe20008000000 */
[----:B--2---:R-:W-:Y:S01]  /*1650*/  VOTEU.ANY UP1, P0 ;  /* 0x00000000003f7886 */ /* 0x004fe20000020100 */
[----:B-1----:R-:W-:Y:S02]  /*1660*/  SHF.L.U32 R2, R7, 0x1f, RZ ;  /* 0x0000001f07027819 */ /* 0x002fe400000006ff */
[----:B------:R-:W-:Y:S01]  /*1670*/  @P0 R2UR UR24, R4 ;  /* 0x00000000041802ca */ /* 0x000fe200000e0000 */
[----:B------:R-:W-:Y:S06]  /*1680*/  BAR.SYNC.DEFER_BLOCKING 0x0 ;  /* 0x0000000000007b1d */ /* 0x000fec0000010000 */
[----:B------:R1:W-:Y:S02]  /*1690*/  @UP2 UTMALDG.2D [UR8], [UR6] ;  /* 0x00000008060025b4 */ /* 0x0003e40008008000 */
[----:B-1----:R-:W-:Y:S01]  /*16a0*/  @UP0 UMOV UR6, UR18 ;  /* 0x0000001200060c82 */ /* 0x002fe20008000000 */
[----:B------:R-:W-:Y:S01]  /*16b0*/  @UP0 UMOV UR7, UR19 ;  /* 0x0000001300070c82 */ /* 0x000fe20008000000 */
[----:B------:R-:W-:Y:S06]  /*16c0*/  BAR.SYNC.DEFER_BLOCKING 0x0 ;  /* 0x0000000000007b1d */ /* 0x000fec0000010000 */
[----:B------:R1:W-:Y:S02]  /*16d0*/  @UP1 UTMALDG.2D [UR24], [UR6] ;  /* 0x00000018060015b4 */ /* 0x0003e40008008000 */
[----:B------:R-:W-:Y:S06]  /*16e0*/  BAR.SYNC.DEFER_BLOCKING 0x0 ;  /* 0x0000000000007b1d */ /* 0x000fec0000010000 */
[----:B------:R-:W2:Y:S02]  /*16f0*/  SYNCS.PHASECHK.TRANS64.TRYWAIT P0, [UR8+0x4000], R2 ;  /* 0x00400002ff0075a7 */ /* 0x000ea40008000148 */
[----:B-12---:R-:W-:Y:S05]  /*1700*/  @!P0 BRA `(.L_x_48) ;  /* 0x0000000400308947 */ /* 0x006fea0003800000 */
.L_x_50:
[----:B----4-:R-:W-:Y:S01]  /*1710*/  LOP3.LUT R3, R8, 0x4, RZ, 0xc0, !PT ;  /* 0x0000000408037812 */ /* 0x010fe200078ec0ff */
[----:B------:R-:W-:Y:S02]  /*1720*/  WARPGROUP.DEPBAR.LE gsb0, 0x0 ;  /* 0x00008000000079c5 */ /* 0x000fe40000010000 */
[----:B------:R-:W-:Y:S01]  /*1730*/  WARPGROUP.ARRIVE ;  /* 0x00000000000079c5 */ /* 0x000fe20000000000 */
[----:B------:R-:W-:Y:S01]  /*1740*/  LEA.HI R3, R4, R3, RZ, 0x1c ;  /* 0x0000000304037211 */ /* 0x000fe200078fe0ff */
[----:B------:R-:W-:Y:S01]  /*1750*/  UMOV UR13, 0x40000040 ;  /* 0x40000040000d7882 */ /* 0x000fe20000000000 */
[----:B------:R-:W-:Y:S01]  /*1760*/  UIADD3 UR10, UR10, 0x40, URZ ;  /* 0x000000400a0a7890 */ /* 0x000fe2000fffe03f */
[----:B------:R-:W-:Y:S02]  /*1770*/  LOP3.LUT R7, R7, 0x1, RZ, 0x3c, !PT ;  /* 0x0000000107077812 */ /* 0x000fe400078e3cff */
[----:B------:R-:W-:Y:S01]  /*1780*/  LOP3.LUT R2, R3, 0x3fff, RZ, 0xc0, !PT ;  /* 0x00003fff03027812 */ /* 0x000fe200078ec0ff */
[----:B------:R-:W-:-:S03]  /*1790*/  IMAD.MOV.U32 R3, RZ, RZ, 0x40000040 ;  /* 0x40000040ff037424 */ /* 0x000fc600078e00ff */
[C---:B------:R-:W-:Y:S02]  /*17a0*/  R2UR UR14, R2.reuse ;  /* 0x00000000020e72ca */ /* 0x040fe400000e0000 */
[----:B------:R-:W-:Y:S01]  /*17b0*/  R2UR UR15, R3 ;  /* 0x00000000030f72ca */ /* 0x000fe200000e0000 */
[----:B------:R-:W-:Y:S01]  /*17c0*/  IMAD.MOV.U32 R3, RZ, RZ, RZ ;  /* 0x000000ffff037224 */ /* 0x000fe200078e00ff */
[----:B------:R-:W-:-:S04]  /*17d0*/  IADD3 R2, P0, R2, 0x80, RZ ;  /* 0x0000008002027810 */ /* 0x000fc80007f1e0ff */
[----:B------:R-:W-:Y:S01]  /*17e0*/  IADD3.X R3, R3, 0x40000040, RZ, P0, !PT ;  /* 0x4000004003037810 */ /* 0x000fe200007fe4ff */
[----:B------:R-:W-:Y:S01]  /*17f0*/  IMAD.MOV.U32 R5, RZ, RZ, R2 ;  /* 0x000000ffff057224 */ /* 0x000fe200078e0002 */
[----:B------:R-:W-:Y:S02]  /*1800*/  R2UR UR6, R2 ;  /* 0x00000000020672ca */ /* 0x000fe400000e0000 */
[----:B------:R-:W-:Y:S02]  /*1810*/  R2UR UR7, R3 ;  /* 0x00000000030772ca */ /* 0x000fe400000e0000 */
[----:B---3--:R-:W-:Y:S01]  /*1820*/  IADD3 R10, P0, R5, 0x80, RZ ;  /* 0x00000080050a7810 */ /* 0x008fe20007f1e0ff */
[----:B------:R-:W-:Y:S01]  /*1830*/  HGMMA.64x32x16.F32.BF16 R24, gdesc[UR12].tnspB, R24 ;  /* 0x406000000c1879f0 */ /* 0x000fe20008701818 */
[----:B------:R-:W-:Y:S02]  /*1840*/  IMAD.MOV.U32 R5, RZ, RZ, R3 ;  /* 0x000000ffff057224 */ /* 0x000fe400078e0003 */
[----:B------:R-:W-:-:S02]  /*1850*/  R2UR UR30, R10 ;  /* 0x000000000a1e72ca */ /* 0x000fc400000e0000 */
[----:B------:R-:W-:Y:S02]  /*1860*/  IMAD.X R11, RZ, RZ, R5, P0 ;  /* 0x000000ffff0b7224 */ /* 0x000fe400000e0605 */
[----:B------:R-:W-:Y:S02]  /*1870*/  IMAD.MOV.U32 R5, RZ, RZ, R2 ;  /* 0x000000ffff057224 */ /* 0x000fe400078e0002 */
[----:B------:R-:W1:Y:S01]  /*1880*/  LDC R2, c[0x0][0x230] ;  /* 0x00008c00ff027b82 */ /* 0x000e620000000800 */
[----:B------:R-:W-:Y:S02]  /*1890*/  R2UR UR31, R11 ;  /* 0x000000000b1f72ca */ /* 0x000fe400000e0000 */
[----:B------:R-:W-:-:S04]  /*18a0*/  IADD3 R10, P0, R5, 0x100, RZ ;  /* 0x00000100050a7810 */ /* 0x000fc80007f1e0ff */
[----:B------:R-:W-:Y:S01]  /*18b0*/  R2UR UR34, R10 ;  /* 0x000000000a2272ca */ /* 0x000fe200000e0000 */
[----:B------:R-:W-:-:S05]  /*18c0*/  IMAD.X R11, RZ, RZ, R3, P0 ;  /* 0x000000ffff0b7224 */ /* 0x000fca00000e0603 */
[----:B------:R-:W-:Y:S02]  /*18d0*/  R2UR UR35, R11 ;  /* 0x000000000b2372ca */ /* 0x000fe400000e0000 */
[----:B-1----:R-:W-:Y:S01]  /*18e0*/  ISETP.LE.AND P0, PT, R2, UR10, PT ;  /* 0x0000000a02007c0c */ /* 0x002fe2000bf03270 */
[----:B------:R-:W-:Y:S04]  /*18f0*/  HGMMA.64x32x16.F32.BF16 R24, gdesc[UR4].tnspB, R24 ;  /* 0x40600000041879f0 */ /* 0x000fe80008701818 */
[----:B------:R-:W-:Y:S06]  /*1900*/  HGMMA.64x32x16.F32.BF16 R24, gdesc[UR28].tnspB, R24 ;  /* 0x406000001c1879f0 */ /* 0x000fec0008701818 */
[----:B------:R-:W-:Y:S02]  /*1910*/  HGMMA.64x32x16.F32.BF16 R24, gdesc[UR32].tnspB, R24, gsb0 ;  /* 0x40600000201879f0 */ /* 0x000fe40008001818 */
[----:B------:R-:W-:Y:S05]  /*1920*/  @!P0 BRA `(.L_x_49) ;  /* 0xfffffff800fc8947 */ /* 0x000fea000383ffff */
.L_x_47:
[C---:B------:R-:W-:Y:S01]  /*1930*/  IMAD.SHL.U32 R2, R0.reuse, 0x40, RZ ;  /* 0x0000004000027824 */ /* 0x040fe200078e00ff */
[----:B-----5:R-:W-:Y:S01]  /*1940*/  SHF.R.U32.HI R4, RZ, 0x1, R0 ;  /* 0x00000001ff047819 */ /* 0x020fe20000011600 */
[----:B----4-:R-:W-:Y:S01]  /*1950*/  IMAD.SHL.U32 R3, R0, 0x10, RZ ;  /* 0x0000001000037824 */ /* 0x010fe200078e00ff */
[----:B------:R-:W-:Y:S02]  /*1960*/  WARPGROUP.DEPBAR.LE gsb0, 0x0 ;  /* 0x00008000000079c5 */ /* 0x000fe40000010000 */
[----:B------:R-:W-:Y:S01]  /*1970*/  LOP3.LUT R2, R2, 0x1800, RZ, 0xc0, !PT ;  /* 0x0000180002027812 */ /* 0x000fe200078ec0ff */
[----:B--2---:R-:W-:Y:S01]  /*1980*/  BAR.SYNC.DEFER_BLOCKING 0x0 ;  /* 0x0000000000007b1d */ /* 0x004fe20000010000 */
[----:B------:R-:W-:Y:S02]  /*1990*/  LOP3.LUT R5, R4, 0x40, RZ, 0xc0, !PT ;  /* 0x0000004004057812 */ /* 0x000fe400078ec0ff */
[----:B------:R-:W-:Y:S02]  /*19a0*/  ELECT P0, URZ, PT ;  /* 0x00000000003f782f */ /* 0x000fe40003800000 */
[----:B------:R-:W-:-:S02]  /*19b0*/  LOP3.LUT R2, R2, 0x70, R3, 0xf8, !PT ;  /* 0x0000007002027812 */ /* 0x000fc400078ef803 */
[----:B------:R-:W-:Y:S01]  /*19c0*/  LOP3.LUT R5, R5, 0x10, R0, 0xf8, !PT ;  /* 0x0000001005057812 */ /* 0x000fe200078ef800 */
[----:B------:R-:W-:Y:S01]  /*19d0*/  IMAD.SHL.U32 R0, R0, 0x80, RZ ;  /* 0x0000008000007824 */ /* 0x000fe200078e00ff */
[----:B------:R-:W-:Y:S01]  /*19e0*/  F2FP.BF16.F32.PACK_AB R24, R25, R24 ;  /* 0x000000181918723e */ /* 0x000fe200000010ff */
[----:B------:R-:W-:Y:S01]  /*19f0*/  UMOV UR9, UR26 ;  /* 0x0000001a00097c82 */ /* 0x000fe20008000000 */
[----:B------:R-:W-:Y:S01]  /*1a00*/  LOP3.LUT R5, R2, R5, RZ, 0x3c, !PT ;  /* 0x0000000502057212 */ /* 0x000fe200078e3cff */
[----:B------:R-:W-:Y:S01]  /*1a10*/  UMOV UR10, UR11 ;  /* 0x0000000b000a7c82 */ /* 0x000fe20008000000 */
[----:B------:R-:W-:Y:S02]  /*1a20*/  F2FP.BF16.F32.PACK_AB R25, R27, R26 ;  /* 0x0000001a1b19723e */ /* 0x000fe400000010ff */
[----:B------:R-:W-:Y:S02]  /*1a30*/  LOP3.LUT R0, R5, 0x780, R0, 0xf8, !PT ;  /* 0x0000078005007812 */ /* 0x000fe400078ef800 */
[----:B------:R-:W-:-:S02]  /*1a40*/  F2FP.BF16.F32.PACK_AB R32, R33, R32 ;  /* 0x000000202120723e */ /* 0x000fc400000010ff */
[C---:B------:R-:W-:Y:S01]  /*1a50*/  LOP3.LUT R2, R0.reuse, 0x20, RZ, 0x3c, !PT ;  /* 0x0000002000027812 */ /* 0x040fe200078e3cff */
[----:B------:R-:W-:Y:S01]  /*1a60*/  VIADD R0, R0, UR8 ;  /* 0x0000000800007c36 */ /* 0x000fe20008000000 */
[----:B------:R-:W-:Y:S02]  /*1a70*/  F2FP.BF16.F32.PACK_AB R26, R29, R28 ;  /* 0x0000001c1d1a723e */ /* 0x000fe400000010ff */
[----:B------:R-:W-:Y:S01]  /*1a80*/  F2FP.BF16.F32.PACK_AB R27, R31, R30 ;  /* 0x0000001e1f1b723e */ /* 0x000fe200000010ff */
[----:B------:R-:W-:Y:S01]  /*1a90*/  VIADD R2, R2, UR8 ;  /* 0x0000000802027c36 */ /* 0x000fe20008000000 */
[----:B------:R-:W-:Y:S01]  /*1aa0*/  F2FP.BF16.F32.PACK_AB R33, R35, R34 ;  /* 0x000000222321723e */ /* 0x000fe200000010ff */
[----:B------:R-:W2:Y:S01]  /*1ab0*/  @!P2 SYNCS.CCTL.IV [UR8+0x4000] ;  /* 0x00400000ff00a9b1 */ /* 0x000ea20008000008 */
[----:B------:R-:W-:Y:S01]  /*1ac0*/  F2FP.BF16.F32.PACK_AB R34, R37, R36 ;  /* 0x000000242522723e */ /* 0x000fe200000010ff */
[----:B--2---:R-:W-:Y:S01]  /*1ad0*/  STSM.16.M88.4 [R0], R24 ;  /* 0x0000001800007844 */ /* 0x004fe20000000200 */
[----:B------:R-:W-:-:S02]  /*1ae0*/  F2FP.BF16.F32.PACK_AB R35, R39, R38 ;  /* 0x000000262723723e */ /* 0x000fc400000010ff */
[----:B------:R-:W-:-:S03]  /*1af0*/  ISETP.LT.U32.AND P0, PT, R6, 0x20, P0 ;  /* 0x000000200600780c */ /* 0x000fc60000701070 */
[----:B------:R-:W-:Y:S01]  /*1b00*/  STSM.16.M88.4 [R2], R32 ;  /* 0x0000002002007844 */ /* 0x000fe20000000200 */
[----:B------:R2:W-:Y:S06]  /*1b10*/  MEMBAR.ALL.CTA ;  /* 0x0000000000007992 */ /* 0x0005ec0000008000 */
[----:B--2---:R-:W2:Y:S03]  /*1b20*/  FENCE.VIEW.ASYNC.S ;  /* 0x00000000000073c6 */ /* 0x004ea60000000000 */
[----:B--2---:R-:W-:Y:S01]  /*1b30*/  VOTEU.ANY UP0, P0 ;  /* 0x00000000003f7886 */ /* 0x004fe20000000100 */
[----:B------:R-:W-:-:S04]  /*1b40*/  VOTEU.ANY UP1, P0 ;  /* 0x00000000003f7886 */ /* 0x000fc80000020100 */
[----:B-1----:R-:W-:Y:S01]  /*1b50*/  @UP0 UMOV UR4, UR20 ;  /* 0x0000001400040c82 */ /* 0x002fe20008000000 */
[----:B------:R-:W-:Y:S01]  /*1b60*/  @UP0 UMOV UR5, UR21 ;  /* 0x0000001500050c82 */ /* 0x000fe20008000000 */
[----:B------:R-:W-:Y:S06]  /*1b70*/  BAR.SYNC.DEFER_BLOCKING 0x0 ;  /* 0x0000000000007b1d */ /* 0x000fec0000010000 */
[----:B------:R1:W-:Y:S01]  /*1b80*/  @UP1 UTMASTG.2D [UR8], [UR4] ;  /* 0x00000008040013b5 */ /* 0x0003e20008008000 */
[----:B------:R0:W-:Y:S01]  /*1b90*/  UTMACMDFLUSH ;  /* 0x00000000000079b7 */ /* 0x0001e20000000000 */
[----:B------:R-:W-:-:S04]  /*1ba0*/  DEPBAR.LE SB0, 0x0 ;  /* 0x000080000000791a */ /* 0x000fc80000000000 */
[----:B------:R-:W-:Y:S06]  /*1bb0*/  BAR.SYNC.DEFER_BLOCKING 0x0 ;  /* 0x0000000000007b1d */ /* 0x000fec0000010000 */
[----:B-1----:R-:W-:Y:S05]  /*1bc0*/  EXIT ;  /* 0x000000000000794d */ /* 0x002fea0003800000 */
.L_x_48:
[----:B------:R-:W1:Y:S02]  /*1bd0*/  SYNCS.PHASECHK.TRANS64.TRYWAIT P0, [UR8+0x4000], R2 ;  /* 0x00400002ff0075a7 */ /* 0x000e640008000148 */
[----:B-1----:R-:W-:Y:S05]  /*1be0*/  @!P0 BRA `(.L_x_48) ;  /* 0xfffffffc00f88947 */ /* 0x002fea000383ffff */
[----:B------:R-:W-:Y:S05]  /*1bf0*/  BRA `(.L_x_50) ;  /* 0xfffffff800c47947 */ /* 0x000fea000383ffff */
.L_x_51:
[----:B------:R-:W-:-:S00]  /*1c00*/  BRA `(.L_x_51) ;  /* 0xfffffffc00fc7947 */ /* 0x000fc0000383ffff */
[----:B------:R-:W-:-:S00]  /*1c10*/  NOP ;  /* 0x0000000000007918 */ /* 0x000fc00000000000 */
        /* <DEDUP_REMOVED lines=14> */
.L_x_52:


//--------------------- .nv.shared.gluon_wgmma    --------------------------
	.section	.nv.shared.gluon_wgmma,"aw",@nobits
	.sectionflags	@""
	.align	16
	.zero		1024


//--------------------- .nv.shared.reserved.0     --------------------------
	.section	.nv.shared.reserved.0,"aw",@nobits
	.weak		__nv_reservedSMEM_offset_0_alias
	.size		__nv_reservedSMEM_offset_0_alias, 0, 0
	.other		__nv_reservedSMEM_offset_0_alias,@"STO_CUDA_RESERVED_SHARED STV_DEFAULT"
__nv_reservedSMEM_offset_0_alias:
	.zero		0


//--------------------- .nv.constant0.gluon_wgmma --------------------------
	.section	.nv.constant0.gluon_wgmma,"a",@progbits
	.sectionflags	@""
	.align	4
.nv.constant0.gluon_wgmma:
	.zero		608


//--------------------- SYMBOLS --------------------------

	.type		.nv.reservedSmem.offset0,@object
	.size		.nv.reservedSmem.offset0,0x4
